// auto-generated by cutlass_sweep.gemm — config: {"arch": "sm_90", "cluster_m": 2, "cluster_n": 1, "dtype": "fp16", "dtype_b": "fp16", "layout": "nt", "stages": 0, "tile_k": 64, "tile_m": 192, "tile_n": 384}
#include "cutlass/cutlass.h"
#include "cutlass/gemm/collective/collective_builder.hpp"
#include "cutlass/gemm/device/gemm_universal_adapter.h"
#include "cutlass/gemm/kernel/gemm_universal.hpp"
#include "cutlass/epilogue/collective/collective_builder.hpp"

using ElemA = cutlass::half_t;
using ElemB = cutlass::half_t;
using ElemCD = cutlass::half_t;
using Acc  = float;
using TileShape    = cute::Shape<cute::_192, cute::_384, cute::_64>;
using ClusterShape = cute::Shape<cute::_2, cute::_1, cute::_1>;

using CollectiveEpilogue = typename cutlass::epilogue::collective::CollectiveBuilder<
    cutlass::arch::Sm90, cutlass::arch::OpClassTensorOp,
    TileShape, ClusterShape,
    cutlass::epilogue::collective::EpilogueTileAuto,
    Acc, Acc,
    ElemCD, cutlass::layout::RowMajor, 128 / cutlass::sizeof_bits<ElemCD>::value,
    ElemCD, cutlass::layout::RowMajor, 128 / cutlass::sizeof_bits<ElemCD>::value,
    cutlass::epilogue::collective::EpilogueScheduleAuto
  >::CollectiveOp;

using CollectiveMainloop = typename cutlass::gemm::collective::CollectiveBuilder<
    cutlass::arch::Sm90, cutlass::arch::OpClassTensorOp,
    ElemA, cutlass::layout::RowMajor, 128 / cutlass::sizeof_bits<ElemA>::value,
    ElemB, cutlass::layout::ColumnMajor, 128 / cutlass::sizeof_bits<ElemB>::value,
    Acc,
    TileShape, ClusterShape,
    cutlass::gemm::collective::StageCountAutoCarveout<static_cast<int>(sizeof(typename CollectiveEpilogue::SharedStorage))>,
    cutlass::gemm::collective::KernelScheduleAuto
  >::CollectiveOp;

using GemmKernel = cutlass::gemm::kernel::GemmUniversal<
    cute::Shape<int,int,int,int>,
    CollectiveMainloop,
    CollectiveEpilogue
>;
using Gemm = cutlass::gemm::device::GemmUniversalAdapter<GemmKernel>;

// Force the device kernel symbol into the cubin without needing a host main.
auto* _anchor = &cutlass::device_kernel<GemmKernel>;


// ===== COMPILED SASS (sm_90a) =====

	.target	sm_90a

	.elftype	@"ET_EXEC"


//--------------------- .note.nv.tkinfo           --------------------------
	.section	.note.nv.tkinfo,"",@"SHT_NOTE"
	.sectionflags	@"SHF_NOTE_NV_TKINFO"
	.tkinfo
        /*0018*/ 	.word	0x00000002
        /*0030*/ 	.string	""
        /*0030*/ 	.string	"ptxas"
        /*0030*/ 	.string	"Cuda compilation tools, release 13.0, V13.0.88"
        /*0030*/ 	.string	"Build cuda_13.0.r13.0/compiler.36424714_0"
        /*0030*/ 	.string	"-arch sm_90a -m 64 "



//--------------------- .note.nv.cuinfo           --------------------------
	.section	.note.nv.cuinfo,"",@"SHT_NOTE"
	.sectionflags	@"SHF_NOTE_NV_CUINFO"
        /*0018*/ 	.short	0x0002
        /*001a*/ 	.short	0x005a
        /*001c*/ 	.short	0x0082
	.zero		2


//--------------------- .nv.info                  --------------------------
	.section	.nv.info,"",@"SHT_CUDA_INFO"
	.align	4


	//----- nvinfo : EIATTR_REGCOUNT
	.align		4
        /*0000*/ 	.byte	0x04, 0x2f
        /*0002*/ 	.short	(.L_15 - .L_14)
	.align		4
.L_14:
        /*0004*/ 	.word	index@(_ZN7cutlass13device_kernelINS_4gemm6kernel13GemmUniversalIN4cute5tupleIJiiiiEEENS1_10collective13CollectiveMmaINS1_34MainloopSm90TmaGmmaWarpSpecializedILi3ENS5_IJNS4_1CILi2EEENSA_ILi1EEESC_EEENS1_35KernelTmaWarpSpecializedCooperativeEEENS5_IJNSA_ILi192EEENSA_ILi384EEENSA_ILi64EEEEEENS_6half_tENS5_IJlSC_lEEESK_SL_NS4_8TiledMMAINS4_8MMA_AtomIJNS4_4SM904GMMA26MMA_64x192x16_F32F16F16_SSILNSP_5MajorE0ELSR_0ELNSP_7ScaleInE1ELSS_1EEEEEENS4_6LayoutISD_NS5_IJSC_NSA_ILi0EEESW_EEEEENS5_IJNS4_10UnderscoreESZ_SZ_EEEEENS4_13SM90_TMA_LOADENS4_14ComposedLayoutINS4_7SwizzleILi3ELi4ELi3EEENS4_18smem_ptr_flag_bitsILi16EEENSV_INS5_IJNSA_ILi8EEESI_EEENS5_IJSI_SC_EEEEEEEvNS4_8identityENS4_23SM90_TMA_LOAD_MULTICASTES1C_vS1D_EENS_8epilogue10collective6detail29Sm90TmaWarpSpecializedAdapterINS1H_15DefaultEpilogueISK_SL_SL_NS1G_6thread17LinearCombinationISK_Li1EffLNS1L_9ScaleType4KindE0ELNS_15FloatRoundStyleE2ESK_EENS1_15EpilogueDefaultEEEEEvvEEEEvNT_6ParamsE)
        /*0008*/ 	.word	0x000000a8


	//----- nvinfo : EIATTR_FRAME_SIZE
	.align		4
.L_15:
        /*000c*/ 	.byte	0x04, 0x11
        /*000e*/ 	.short	(.L_17 - .L_16)
	.align		4
.L_16:
        /*0010*/ 	.word	index@(_ZN7cutlass13device_kernelINS_4gemm6kernel13GemmUniversalIN4cute5tupleIJiiiiEEENS1_10collective13CollectiveMmaINS1_34MainloopSm90TmaGmmaWarpSpecializedILi3ENS5_IJNS4_1CILi2EEENSA_ILi1EEESC_EEENS1_35KernelTmaWarpSpecializedCooperativeEEENS5_IJNSA_ILi192EEENSA_ILi384EEENSA_ILi64EEEEEENS_6half_tENS5_IJlSC_lEEESK_SL_NS4_8TiledMMAINS4_8MMA_AtomIJNS4_4SM904GMMA26MMA_64x192x16_F32F16F16_SSILNSP_5MajorE0ELSR_0ELNSP_7ScaleInE1ELSS_1EEEEEENS4_6LayoutISD_NS5_IJSC_NSA_ILi0EEESW_EEEEENS5_IJNS4_10UnderscoreESZ_SZ_EEEEENS4_13SM90_TMA_LOADENS4_14ComposedLayoutINS4_7SwizzleILi3ELi4ELi3EEENS4_18smem_ptr_flag_bitsILi16EEENSV_INS5_IJNSA_ILi8EEESI_EEENS5_IJSI_SC_EEEEEEEvNS4_8identityENS4_23SM90_TMA_LOAD_MULTICASTES1C_vS1D_EENS_8epilogue10collective6detail29Sm90TmaWarpSpecializedAdapterINS1H_15DefaultEpilogueISK_SL_SL_NS1G_6thread17LinearCombinationISK_Li1EffLNS1L_9ScaleType4KindE0ELNS_15FloatRoundStyleE2ESK_EENS1_15EpilogueDefaultEEEEEvvEEEEvNT_6ParamsE)
        /*0014*/ 	.word	0x00000fd0


	//----- nvinfo : EIATTR_MIN_STACK_SIZE
	.align		4
.L_17:
        /*0018*/ 	.byte	0x04, 0x12
        /*001a*/ 	.short	(.L_19 - .L_18)
	.align		4
.L_18:
        /*001c*/ 	.word	index@(_ZN7cutlass13device_kernelINS_4gemm6kernel13GemmUniversalIN4cute5tupleIJiiiiEEENS1_10collective13CollectiveMmaINS1_34MainloopSm90TmaGmmaWarpSpecializedILi3ENS5_IJNS4_1CILi2EEENSA_ILi1EEESC_EEENS1_35KernelTmaWarpSpecializedCooperativeEEENS5_IJNSA_ILi192EEENSA_ILi384EEENSA_ILi64EEEEEENS_6half_tENS5_IJlSC_lEEESK_SL_NS4_8TiledMMAINS4_8MMA_AtomIJNS4_4SM904GMMA26MMA_64x192x16_F32F16F16_SSILNSP_5MajorE0ELSR_0ELNSP_7ScaleInE1ELSS_1EEEEEENS4_6LayoutISD_NS5_IJSC_NSA_ILi0EEESW_EEEEENS5_IJNS4_10UnderscoreESZ_SZ_EEEEENS4_13SM90_TMA_LOADENS4_14ComposedLayoutINS4_7SwizzleILi3ELi4ELi3EEENS4_18smem_ptr_flag_bitsILi16EEENSV_INS5_IJNSA_ILi8EEESI_EEENS5_IJSI_SC_EEEEEEEvNS4_8identityENS4_23SM90_TMA_LOAD_MULTICASTES1C_vS1D_EENS_8epilogue10collective6detail29Sm90TmaWarpSpecializedAdapterINS1H_15DefaultEpilogueISK_SL_SL_NS1G_6thread17LinearCombinationISK_Li1EffLNS1L_9ScaleType4KindE0ELNS_15FloatRoundStyleE2ESK_EENS1_15EpilogueDefaultEEEEEvvEEEEvNT_6ParamsE)
        /*0020*/ 	.word	0x00000fd0
.L_19:


//--------------------- .nv.compat                --------------------------
	.section	.nv.compat,"",@"SHT_CUDA_COMPAT_INFO"
	.align	4
        /*0000*/ 	.byte	0x02, 0x09, 0x01, 0x00, 0x02, 0x02, 0x04, 0x00, 0x02, 0x05, 0x05, 0x00, 0x03, 0x07, 0x01, 0x01
        /*0010*/ 	.byte	0x02, 0x03, 0x01, 0x00, 0x02, 0x06, 0x01, 0x00, 0x04, 0x0b, 0x08, 0x00, 0x00, 0x00, 0x00, 0x00
        /*0020*/ 	.byte	0x00, 0x00, 0x00, 0x00


//--------------------- .nv.info._ZN7cutlass13device_kernelINS_4gemm6kernel13GemmUniversalIN4cute5tupleIJiiiiEEENS1_10collective13CollectiveMmaINS1_34MainloopSm90TmaGmmaWarpSpecializedILi3ENS5_IJNS4_1CILi2EEENSA_ILi1EEESC_EEENS1_35KernelTmaWarpSpecializedCooperativeEEENS5_IJNSA_ILi192EEENSA_ILi384EEENSA_ILi64EEEEEENS_6half_tENS5_IJlSC_lEEESK_SL_NS4_8TiledMMAINS4_8MMA_AtomIJNS4_4SM904GMMA26MMA_64x192x16_F32F16F16_SSILNSP_5MajorE0ELSR_0ELNSP_7ScaleInE1ELSS_1EEEEEENS4_6LayoutISD_NS5_IJSC_NSA_ILi0EEESW_EEEEENS5_IJNS4_10UnderscoreESZ_SZ_EEEEENS4_13SM90_TMA_LOADENS4_14ComposedLayoutINS4_7SwizzleILi3ELi4ELi3EEENS4_18smem_ptr_flag_bitsILi16EEENSV_INS5_IJNSA_ILi8EEESI_EEENS5_IJSI_SC_EEEEEEEvNS4_8identityENS4_23SM90_TMA_LOAD_MULTICASTES1C_vS1D_EENS_8epilogue10collective6detail29Sm90TmaWarpSpecializedAdapterINS1H_15DefaultEpilogueISK_SL_SL_NS1G_6thread17LinearCombinationISK_Li1EffLNS1L_9ScaleType4KindE0ELNS_15FloatRoundStyleE2ESK_EENS1_15EpilogueDefaultEEEEEvvEEEEvNT_6ParamsE --------------------------
	.section	.nv.info._ZN7cutlass13device_kernelINS_4gemm6kernel13GemmUniversalIN4cute5tupleIJiiiiEEENS1_10collective13CollectiveMmaINS1_34MainloopSm90TmaGmmaWarpSpecializedILi3ENS5_IJNS4_1CILi2EEENSA_ILi1EEESC_EEENS1_35KernelTmaWarpSpecializedCooperativeEEENS5_IJNSA_ILi192EEENSA_ILi384EEENSA_ILi64EEEEEENS_6half_tENS5_IJlSC_lEEESK_SL_NS4_8TiledMMAINS4_8MMA_AtomIJNS4_4SM904GMMA26MMA_64x192x16_F32F16F16_SSILNSP_5MajorE0ELSR_0ELNSP_7ScaleInE1ELSS_1EEEEEENS4_6LayoutISD_NS5_IJSC_NSA_ILi0EEESW_EEEEENS5_IJNS4_10UnderscoreESZ_SZ_EEEEENS4_13SM90_TMA_LOADENS4_14ComposedLayoutINS4_7SwizzleILi3ELi4ELi3EEENS4_18smem_ptr_flag_bitsILi16EEENSV_INS5_IJNSA_ILi8EEESI_EEENS5_IJSI_SC_EEEEEEEvNS4_8identityENS4_23SM90_TMA_LOAD_MULTICASTES1C_vS1D_EENS_8epilogue10collective6detail29Sm90TmaWarpSpecializedAdapterINS1H_15DefaultEpilogueISK_SL_SL_NS1G_6thread17LinearCombinationISK_Li1EffLNS1L_9ScaleType4KindE0ELNS_15FloatRoundStyleE2ESK_EENS1_15EpilogueDefaultEEEEEvvEEEEvNT_6ParamsE,"",@"SHT_CUDA_INFO"
	.sectionflags	@""
	.align	4


	//----- nvinfo : EIATTR_CUDA_API_VERSION
	.align		4
        /*0000*/ 	.byte	0x04, 0x37
        /*0002*/ 	.short	(.L_21 - .L_20)
.L_20:
        /*0004*/ 	.word	0x00000082


	//----- nvinfo : EIATTR_KPARAM_INFO
	.align		4
.L_21:
        /*0008*/ 	.byte	0x04, 0x17
        /*000a*/ 	.short	(.L_23 - .L_22)
.L_22:
        /*000c*/ 	.word	0x00000000
        /*0010*/ 	.short	0x0000
        /*0012*/ 	.short	0x0070
        /*0014*/ 	.byte	0x00, 0xf0, 0x01, 0x10


	//----- nvinfo : EIATTR_SPARSE_MMA_MASK
	.align		4
.L_23:
        /*0018*/ 	.byte	0x03, 0x50
        /*001a*/ 	.short	0x0000


	//----- nvinfo : EIATTR_MAXREG_COUNT
	.align		4
        /*001c*/ 	.byte	0x03, 0x1b
        /*001e*/ 	.short	0x00a8


	//----- nvinfo : EIATTR_NUM_BARRIERS
	.align		4
        /*0020*/ 	.byte	0x02, 0x4c
        /*0022*/ 	.byte	0x01
	.zero		1


	//----- nvinfo : EIATTR_EXTERNS
	.align		4
        /*0024*/ 	.byte	0x04, 0x0f
        /*0026*/ 	.short	(.L_25 - .L_24)


	//   ....[0]....
	.align		4
.L_24:
        /*0028*/ 	.word	index@(__assertfail)


	//----- nvinfo : EIATTR_ANNOTATIONS
	.align		4
.L_25:
        /*002c*/ 	.byte	0x04, 0x55
        /*002e*/ 	.short	(.L_27 - .L_26)


	//   ....[0]....
.L_26:
        /*0030*/ 	.word	0x00000001
        /*0034*/ 	.byte	0x90, 0x06, 0x00, 0x00, 0x01, 0x00, 0x00, 0x00, 0xb0, 0x07, 0x00, 0x00, 0x01, 0x00, 0x00, 0x00
        /* <DEDUP_REMOVED lines=1565> */
        /*6214*/ 	.byte	0xd0, 0xbd, 0x02, 0x00, 0x01, 0x00, 0x00, 0x00, 0xe0, 0xc3, 0x02, 0x00


	//----- nvinfo : EIATTR_MERCURY_ISA_VERSION
	.align		4
.L_27:
        /*6220*/ 	.byte	0x03, 0x5f
        /*6222*/ 	.short	0x0101


	//----- nvinfo : EIATTR_INT_WARP_WIDE_INSTR_OFFSETS
	.align		4
        /*6224*/ 	.byte	0x04, 0x31
        /*6226*/ 	.short	(.L_29 - .L_28)


	//   ....[0]....
.L_28:
        /*6228*/ 	.word	0x00000480


	//   ....[1]....
        /*622c*/ 	.word	0x00000490


	//   ....[2]....
        /*6230*/ 	.word	0x00000620


	//----- nvinfo : EIATTR_COOP_GROUP_MASK_REGIDS
	.align		4
.L_29:
        /*6234*/ 	.byte	0x04, 0x29
        /*6236*/ 	.short	(.L_31 - .L_30)


	//   ....[0]....
.L_30:
        /*6238*/ 	.word	0xffffffff


	//   ....[1]....
        /*623c*/ 	.word	0xffffffff


	//   ....[2]....
        /*6240*/ 	.word	0xffffffff


	//   ....[3]....
        /*6244*/ 	.word	0xffffffff


	//   ....[4]....
        /*6248*/ 	.word	0xffffffff


	//   ....[5]....
        /*624c*/ 	.word	0xffffffff


	//----- nvinfo : EIATTR_COOP_GROUP_INSTR_OFFSETS
	.align		4
.L_31:
        /*6250*/ 	.byte	0x04, 0x28
        /*6252*/ 	.short	(.L_33 - .L_32)


	//   ....[0]....
.L_32:
        /*6254*/ 	.word	0x00000070


	//   ....[1]....
        /*6258*/ 	.word	0x00000080


	//   ....[2]....
        /*625c*/ 	.word	0x00000140


	//   ....[3]....
        /*6260*/ 	.word	0x000002c0


	//   ....[4]....
        /*6264*/ 	.word	0x00000800


	//   ....[5]....
        /*6268*/ 	.word	0x000012d0


	//----- nvinfo : EIATTR_REG_RECONFIG
	.align		4
.L_33:
        /*626c*/ 	.byte	0x01, 0x54
	.zero		2


	//----- nvinfo : EIATTR_SYSCALL_OFFSETS
	.align		4
        /*6270*/ 	.byte	0x04, 0x46
        /*6272*/ 	.short	(.L_35 - .L_34)


	//   ....[0]....
.L_34:
        /*6274*/ 	.word	0x00001480


	//----- nvinfo : EIATTR_MBARRIER_INSTR_OFFSETS
	.align		4
.L_35:
        /*6278*/ 	.byte	0x04, 0x39
        /*627a*/ 	.short	(.L_37 - .L_36)


	//   ....[0]....
.L_36:
        /*627c*/ 	.word	0x00000240
        /*6280*/ 	.word	0x000000ff
        /*6284*/ 	.word	0x00000000
        /*6288*/ 	.short	0x0100
        /*628a*/ 	.byte	0x08
	.zero		1


	//   ....[1]....
        /*628c*/ 	.word	0x00000250
        /*6290*/ 	.word	0x000000ff
        /*6294*/ 	.word	0x00000018
        /*6298*/ 	.short	0x0100
        /*629a*/ 	.byte	0x08
	.zero		1


	//   ....[2]....
        /*629c*/ 	.word	0x00000260
        /*62a0*/ 	.word	0x000000ff
        /*62a4*/ 	.word	0x00000008
        /*62a8*/ 	.short	0x0100
        /*62aa*/ 	.byte	0x08
	.zero		1


	//   ....[3]....
        /*62ac*/ 	.word	0x00000270
        /*62b0*/ 	.word	0x000000ff
        /*62b4*/ 	.word	0x00000020
        /*62b8*/ 	.short	0x0100
        /*62ba*/ 	.byte	0x08
	.zero		1


	//   ....[4]....
        /*62bc*/ 	.word	0x00000280
        /*62c0*/ 	.word	0x000000ff
        /*62c4*/ 	.word	0x00000010
        /*62c8*/ 	.short	0x0100
        /*62ca*/ 	.byte	0x08
	.zero		1


	//   ....[5]....
        /*62cc*/ 	.word	0x00000290
        /*62d0*/ 	.word	0x000000ff
        /*62d4*/ 	.word	0x00000028
        /*62d8*/ 	.short	0x0100
        /*62da*/ 	.byte	0x08
	.zero		1


	//   ....[6]....
        /*62dc*/ 	.word	0x000006e0
        /*62e0*/ 	.word	0x000000ff
        /*62e4*/ 	.word	0x00000040
        /*62e8*/ 	.short	0x0100
        /*62ea*/ 	.byte	0x06
	.zero		1


	//   ....[7]....
        /*62ec*/ 	.word	0x00000780
        /*62f0*/ 	.word	0x000000ff
        /*62f4*/ 	.word	0x00000048
        /*62f8*/ 	.short	0x0100
        /*62fa*/ 	.byte	0x06
	.zero		1


	//   ....[8]....
        /*62fc*/ 	.word	0x00001560
        /*6300*/ 	.word	0x00000004
        /*6304*/ 	.word	0x00000000
        /*6308*/ 	.short	0x010a
        /*630a*/ 	.byte	0x3f
	.zero		1


	//   ....[9]....
        /*630c*/ 	.word	0x000015a0
        /*6310*/ 	.word	0x00000004
        /*6314*/ 	.word	0x00000000
        /*6318*/ 	.short	0x010a
        /*631a*/ 	.byte	0x3f
	.zero		1


	//   ....[10]....
        /*631c*/ 	.word	0x00008ca0
        /*6320*/ 	.word	0x00000006
        /*6324*/ 	.word	0x00000000
        /*6328*/ 	.short	0x010a
        /*632a*/ 	.byte	0x3f
	.zero		1


	//   ....[11]....
        /*632c*/ 	.word	0x00008ce0
        /*6330*/ 	.word	0x00000006
        /*6334*/ 	.word	0x00000000
        /*6338*/ 	.short	0x010a
        /*633a*/ 	.byte	0x3f
	.zero		1


	//   ....[12]....
        /*633c*/ 	.word	0x00010d20
        /*6340*/ 	.word	0x00000006
        /*6344*/ 	.word	0x00000000
        /*6348*/ 	.short	0x0101
        /*634a*/ 	.byte	0x3f
	.zero		1


	//   ....[13]....
        /*634c*/ 	.word	0x00010f40
        /*6350*/ 	.word	0x00000000
        /*6354*/ 	.word	0x00000000
        /*6358*/ 	.short	0x0101
        /*635a*/ 	.byte	0x3f
	.zero		1


	//   ....[14]....
        /*635c*/ 	.word	0x0002b940
        /*6360*/ 	.word	0x0000000f
        /*6364*/ 	.word	0x00000018
        /*6368*/ 	.short	0x010a
        /*636a*/ 	.byte	0x3f
	.zero		1


	//   ....[15]....
        /*636c*/ 	.word	0x0002bcd0
        /*6370*/ 	.word	0x00000002
        /*6374*/ 	.word	0x00000048
        /*6378*/ 	.short	0x0101
        /*637a*/ 	.byte	0x3f
	.zero		1


	//   ....[16]....
        /*637c*/ 	.word	0x0002c490
        /*6380*/ 	.word	0x00000005
        /*6384*/ 	.word	0x00000000
        /*6388*/ 	.short	0x010a
        /*638a*/ 	.byte	0x3f
	.zero		1


	//   ....[17]....
        /*638c*/ 	.word	0x0002c520
        /*6390*/ 	.word	0x00000005
        /*6394*/ 	.word	0x00000000
        /*6398*/ 	.short	0x010a
        /*639a*/ 	.byte	0x3f
	.zero		1


	//   ....[18]....
        /*639c*/ 	.word	0x0002c5b0
        /*63a0*/ 	.word	0x00000003
        /*63a4*/ 	.word	0x00000000
        /*63a8*/ 	.short	0x010a
        /*63aa*/ 	.byte	0x3f
	.zero		1


	//   ....[19]....
        /*63ac*/ 	.word	0x0002c610
        /*63b0*/ 	.word	0x00000004
        /*63b4*/ 	.word	0x00000000
        /*63b8*/ 	.short	0x010a
        /*63ba*/ 	.byte	0x3f
	.zero		1


	//   ....[20]....
        /*63bc*/ 	.word	0x0002c660
        /*63c0*/ 	.word	0x00000006
        /*63c4*/ 	.word	0x00000000
        /*63c8*/ 	.short	0x010a
        /*63ca*/ 	.byte	0x3f
	.zero		1


	//   ....[21]....
        /*63cc*/ 	.word	0x0002c730
        /*63d0*/ 	.word	0x0000000f
        /*63d4*/ 	.word	0x00000018
        /*63d8*/ 	.short	0x010a
        /*63da*/ 	.byte	0x3f
	.zero		1


	//   ....[22]....
        /*63dc*/ 	.word	0x0002c800
        /*63e0*/ 	.word	0x00000005
        /*63e4*/ 	.word	0x00000000
        /*63e8*/ 	.short	0x010a
        /*63ea*/ 	.byte	0x3f
	.zero		1


	//   ....[23]....
        /*63ec*/ 	.word	0x0002c850
        /*63f0*/ 	.word	0x00000005
        /*63f4*/ 	.word	0x00000000
        /*63f8*/ 	.short	0x010a
        /*63fa*/ 	.byte	0x3f
	.zero		1


	//----- nvinfo : EIATTR_NUM_MBARRIERS
	.align		4
.L_37:
        /*63fc*/ 	.byte	0x03, 0x38
        /*63fe*/ 	.short	0x0008


	//----- nvinfo : EIATTR_EXIT_INSTR_OFFSETS
	.align		4
        /*6400*/ 	.byte	0x04, 0x1c
        /*6402*/ 	.short	(.L_39 - .L_38)


	//   ....[0]....
.L_38:
        /*6404*/ 	.word	0x000009a0


	//   ....[1]....
        /*6408*/ 	.word	0x000011f0


	//   ....[2]....
        /*640c*/ 	.word	0x0002b030


	//   ....[3]....
        /*6410*/ 	.word	0x0002b5e0


	//   ....[4]....
        /*6414*/ 	.word	0x0002c600


	//----- nvinfo : EIATTR_MAX_THREADS
	.align		4
.L_39:
        /*6418*/ 	.byte	0x04, 0x05
        /*641a*/ 	.short	(.L_41 - .L_40)
.L_40:
        /*641c*/ 	.word	0x00000180
        /*6420*/ 	.word	0x00000001
        /*6424*/ 	.word	0x00000001


	//----- nvinfo : EIATTR_CRS_STACK_SIZE
	.align		4
.L_41:
        /*6428*/ 	.byte	0x04, 0x1e
        /*642a*/ 	.short	(.L_43 - .L_42)
.L_42:
        /*642c*/ 	.word	0x00000000


	//----- nvinfo : EIATTR_CBANK_PARAM_SIZE
	.align		4
.L_43:
        /*6430*/ 	.byte	0x03, 0x19
        /*6432*/ 	.short	0x0470


	//----- nvinfo : EIATTR_PARAM_CBANK
	.align		4
        /*6434*/ 	.byte	0x04, 0x0a
        /*6436*/ 	.short	(.L_45 - .L_44)
	.align		4
.L_44:
        /*6438*/ 	.word	index@(.nv.constant0._ZN7cutlass13device_kernelINS_4gemm6kernel13GemmUniversalIN4cute5tupleIJiiiiEEENS1_10collective13CollectiveMmaINS1_34MainloopSm90TmaGmmaWarpSpecializedILi3ENS5_IJNS4_1CILi2EEENSA_ILi1EEESC_EEENS1_35KernelTmaWarpSpecializedCooperativeEEENS5_IJNSA_ILi192EEENSA_ILi384EEENSA_ILi64EEEEEENS_6half_tENS5_IJlSC_lEEESK_SL_NS4_8TiledMMAINS4_8MMA_AtomIJNS4_4SM904GMMA26MMA_64x192x16_F32F16F16_SSILNSP_5MajorE0ELSR_0ELNSP_7ScaleInE1ELSS_1EEEEEENS4_6LayoutISD_NS5_IJSC_NSA_ILi0EEESW_EEEEENS5_IJNS4_10UnderscoreESZ_SZ_EEEEENS4_13SM90_TMA_LOADENS4_14ComposedLayoutINS4_7SwizzleILi3ELi4ELi3EEENS4_18smem_ptr_flag_bitsILi16EEENSV_INS5_IJNSA_ILi8EEESI_EEENS5_IJSI_SC_EEEEEEEvNS4_8identityENS4_23SM90_TMA_LOAD_MULTICASTES1C_vS1D_EENS_8epilogue10collective6detail29Sm90TmaWarpSpecializedAdapterINS1H_15DefaultEpilogueISK_SL_SL_NS1G_6thread17LinearCombinationISK_Li1EffLNS1L_9ScaleType4KindE0ELNS_15FloatRoundStyleE2ESK_EENS1_15EpilogueDefaultEEEEEvvEEEEvNT_6ParamsE)
        /*643c*/ 	.short	0x0210
        /*643e*/ 	.short	0x0470


	//----- nvinfo : EIATTR_SW_WAR
	.align		4
.L_45:
        /*6440*/ 	.byte	0x04, 0x36
        /*6442*/ 	.short	(.L_47 - .L_46)
.L_46:
        /*6444*/ 	.word	0x00000008
.L_47:


//--------------------- .nv.callgraph             --------------------------
	.section	.nv.callgraph,"",@"SHT_CUDA_CALLGRAPH"
	.align	4
	.sectionentsize	8
	.align		4
        /*0000*/ 	.word	0x00000000
	.align		4
        /*0004*/ 	.word	0xffffffff
	.align		4
        /*0008*/ 	.word	index@(_ZN7cutlass13device_kernelINS_4gemm6kernel13GemmUniversalIN4cute5tupleIJiiiiEEENS1_10collective13CollectiveMmaINS1_34MainloopSm90TmaGmmaWarpSpecializedILi3ENS5_IJNS4_1CILi2EEENSA_ILi1EEESC_EEENS1_35KernelTmaWarpSpecializedCooperativeEEENS5_IJNSA_ILi192EEENSA_ILi384EEENSA_ILi64EEEEEENS_6half_tENS5_IJlSC_lEEESK_SL_NS4_8TiledMMAINS4_8MMA_AtomIJNS4_4SM904GMMA26MMA_64x192x16_F32F16F16_SSILNSP_5MajorE0ELSR_0ELNSP_7ScaleInE1ELSS_1EEEEEENS4_6LayoutISD_NS5_IJSC_NSA_ILi0EEESW_EEEEENS5_IJNS4_10UnderscoreESZ_SZ_EEEEENS4_13SM90_TMA_LOADENS4_14ComposedLayoutINS4_7SwizzleILi3ELi4ELi3EEENS4_18smem_ptr_flag_bitsILi16EEENSV_INS5_IJNSA_ILi8EEESI_EEENS5_IJSI_SC_EEEEEEEvNS4_8identityENS4_23SM90_TMA_LOAD_MULTICASTES1C_vS1D_EENS_8epilogue10collective6detail29Sm90TmaWarpSpecializedAdapterINS1H_15DefaultEpilogueISK_SL_SL_NS1G_6thread17LinearCombinationISK_Li1EffLNS1L_9ScaleType4KindE0ELNS_15FloatRoundStyleE2ESK_EENS1_15EpilogueDefaultEEEEEvvEEEEvNT_6ParamsE)
	.align		4
        /*000c*/ 	.word	index@(__assertfail)
	.align		4
        /*0010*/ 	.word	0x00000000
	.align		4
        /*0014*/ 	.word	0xfffffffe
	.align		4
        /*0018*/ 	.word	0x00000000
	.align		4
        /*001c*/ 	.word	0xfffffffd
	.align		4
        /*0020*/ 	.word	0x00000000
	.align		4
        /*0024*/ 	.word	0xfffffffc


//--------------------- .nv.constant4             --------------------------
	.section	.nv.constant4,"a",@progbits
	.align	8
	.align		8
.nv.constant4:
        /*0000*/ 	.dword	__assertfail
	.align		8
        /*0008*/ 	.dword	__unnamed_1
	.align		8
        /*0010*/ 	.dword	_ZN39_INTERNAL_4e4ff8f4_4_k_cu_868cca83_57774cuda3std3__45__cpo5beginE
	.align		8
        /*0018*/ 	.dword	_ZN39_INTERNAL_4e4ff8f4_4_k_cu_868cca83_57774cuda3std3__45__cpo3endE
	.align		8
        /*0020*/ 	.dword	_ZN39_INTERNAL_4e4ff8f4_4_k_cu_868cca83_57774cuda3std3__45__cpo6cbeginE
	.align		8
        /*0028*/ 	.dword	_ZN39_INTERNAL_4e4ff8f4_4_k_cu_868cca83_57774cuda3std3__45__cpo4cendE
	.align		8
        /*0030*/ 	.dword	_ZN39_INTERNAL_4e4ff8f4_4_k_cu_868cca83_57774cuda3std3__441_GLOBAL__N__4e4ff8f4_4_k_cu_868cca83_57776ignoreE
	.align		8
        /*0038*/ 	.dword	_ZN39_INTERNAL_4e4ff8f4_4_k_cu_868cca83_57774cuda3std3__419piecewise_constructE
	.align		8
        /*0040*/ 	.dword	_ZN39_INTERNAL_4e4ff8f4_4_k_cu_868cca83_57774cuda3std3__48in_placeE
	.align		8
        /*0048*/ 	.dword	_ZN39_INTERNAL_4e4ff8f4_4_k_cu_868cca83_57774cuda3std6ranges3__45__cpo4swapE
	.align		8
        /*0050*/ 	.dword	_ZN39_INTERNAL_4e4ff8f4_4_k_cu_868cca83_57774cuda3std6ranges3__45__cpo9iter_moveE
	.align		8
        /*0058*/ 	.dword	_ZN39_INTERNAL_4e4ff8f4_4_k_cu_868cca83_57774cute7productE
	.align		8
        /*0060*/ 	.dword	_ZN39_INTERNAL_4e4ff8f4_4_k_cu_868cca83_57774cute1_E
	.align		8
        /*0068*/ 	.dword	$str$22
	.align		8
        /*0070*/ 	.dword	$str$23


//--------------------- .text._ZN7cutlass13device_kernelINS_4gemm6kernel13GemmUniversalIN4cute5tupleIJiiiiEEENS1_10collective13CollectiveMmaINS1_34MainloopSm90TmaGmmaWarpSpecializedILi3ENS5_IJNS4_1CILi2EEENSA_ILi1EEESC_EEENS1_35KernelTmaWarpSpecializedCooperativeEEENS5_IJNSA_ILi192EEENSA_ILi384EEENSA_ILi64EEEEEENS_6half_tENS5_IJlSC_lEEESK_SL_NS4_8TiledMMAINS4_8MMA_AtomIJNS4_4SM904GMMA26MMA_64x192x16_F32F16F16_SSILNSP_5MajorE0ELSR_0ELNSP_7ScaleInE1ELSS_1EEEEEENS4_6LayoutISD_NS5_IJSC_NSA_ILi0EEESW_EEEEENS5_IJNS4_10UnderscoreESZ_SZ_EEEEENS4_13SM90_TMA_LOADENS4_14ComposedLayoutINS4_7SwizzleILi3ELi4ELi3EEENS4_18smem_ptr_flag_bitsILi16EEENSV_INS5_IJNSA_ILi8EEESI_EEENS5_IJSI_SC_EEEEEEEvNS4_8identityENS4_23SM90_TMA_LOAD_MULTICASTES1C_vS1D_EENS_8epilogue10collective6detail29Sm90TmaWarpSpecializedAdapterINS1H_15DefaultEpilogueISK_SL_SL_NS1G_6thread17LinearCombinationISK_Li1EffLNS1L_9ScaleType4KindE0ELNS_15FloatRoundStyleE2ESK_EENS1_15EpilogueDefaultEEEEEvvEEEEvNT_6ParamsE --------------------------
	.section	.text._ZN7cutlass13device_kernelINS_4gemm6kernel13GemmUniversalIN4cute5tupleIJiiiiEEENS1_10collective13CollectiveMmaINS1_34MainloopSm90TmaGmmaWarpSpecializedILi3ENS5_IJNS4_1CILi2EEENSA_ILi1EEESC_EEENS1_35KernelTmaWarpSpecializedCooperativeEEENS5_IJNSA_ILi192EEENSA_ILi384EEENSA_ILi64EEEEEENS_6half_tENS5_IJlSC_lEEESK_SL_NS4_8TiledMMAINS4_8MMA_AtomIJNS4_4SM904GMMA26MMA_64x192x16_F32F16F16_SSILNSP_5MajorE0ELSR_0ELNSP_7ScaleInE1ELSS_1EEEEEENS4_6LayoutISD_NS5_IJSC_NSA_ILi0EEESW_EEEEENS5_IJNS4_10UnderscoreESZ_SZ_EEEEENS4_13SM90_TMA_LOADENS4_14ComposedLayoutINS4_7SwizzleILi3ELi4ELi3EEENS4_18smem_ptr_flag_bitsILi16EEENSV_INS5_IJNSA_ILi8EEESI_EEENS5_IJSI_SC_EEEEEEEvNS4_8identityENS4_23SM90_TMA_LOAD_MULTICASTES1C_vS1D_EENS_8epilogue10collective6detail29Sm90TmaWarpSpecializedAdapterINS1H_15DefaultEpilogueISK_SL_SL_NS1G_6thread17LinearCombinationISK_Li1EffLNS1L_9ScaleType4KindE0ELNS_15FloatRoundStyleE2ESK_EENS1_15EpilogueDefaultEEEEEvvEEEEvNT_6ParamsE,"ax",@progbits
	.align	128
.text._ZN7cutlass13device_kernelINS_4gemm6kernel13GemmUniversalIN4cute5tupleIJiiiiEEENS1_10collective13CollectiveMmaINS1_34MainloopSm90TmaGmmaWarpSpecializedILi3ENS5_IJNS4_1CILi2EEENSA_ILi1EEESC_EEENS1_35KernelTmaWarpSpecializedCooperativeEEENS5_IJNSA_ILi192EEENSA_ILi384EEENSA_ILi64EEEEEENS_6half_tENS5_IJlSC_lEEESK_SL_NS4_8TiledMMAINS4_8MMA_AtomIJNS4_4SM904GMMA26MMA_64x192x16_F32F16F16_SSILNSP_5MajorE0ELSR_0ELNSP_7ScaleInE1ELSS_1EEEEEENS4_6LayoutISD_NS5_IJSC_NSA_ILi0EEESW_EEEEENS5_IJNS4_10UnderscoreESZ_SZ_EEEEENS4_13SM90_TMA_LOADENS4_14ComposedLayoutINS4_7SwizzleILi3ELi4ELi3EEENS4_18smem_ptr_flag_bitsILi16EEENSV_INS5_IJNSA_ILi8EEESI_EEENS5_IJSI_SC_EEEEEEEvNS4_8identityENS4_23SM90_TMA_LOAD_MULTICASTES1C_vS1D_EENS_8epilogue10collective6detail29Sm90TmaWarpSpecializedAdapterINS1H_15DefaultEpilogueISK_SL_SL_NS1G_6thread17LinearCombinationISK_Li1EffLNS1L_9ScaleType4KindE0ELNS_15FloatRoundStyleE2ESK_EENS1_15EpilogueDefaultEEEEEvvEEEEvNT_6ParamsE:
        .type           _ZN7cutlass13device_kernelINS_4gemm6kernel13GemmUniversalIN4cute5tupleIJiiiiEEENS1_10collective13CollectiveMmaINS1_34MainloopSm90TmaGmmaWarpSpecializedILi3ENS5_IJNS4_1CILi2EEENSA_ILi1EEESC_EEENS1_35KernelTmaWarpSpecializedCooperativeEEENS5_IJNSA_ILi192EEENSA_ILi384EEENSA_ILi64EEEEEENS_6half_tENS5_IJlSC_lEEESK_SL_NS4_8TiledMMAINS4_8MMA_AtomIJNS4_4SM904GMMA26MMA_64x192x16_F32F16F16_SSILNSP_5MajorE0ELSR_0ELNSP_7ScaleInE1ELSS_1EEEEEENS4_6LayoutISD_NS5_IJSC_NSA_ILi0EEESW_EEEEENS5_IJNS4_10UnderscoreESZ_SZ_EEEEENS4_13SM90_TMA_LOADENS4_14ComposedLayoutINS4_7SwizzleILi3ELi4ELi3EEENS4_18smem_ptr_flag_bitsILi16EEENSV_INS5_IJNSA_ILi8EEESI_EEENS5_IJSI_SC_EEEEEEEvNS4_8identityENS4_23SM90_TMA_LOAD_MULTICASTES1C_vS1D_EENS_8epilogue10collective6detail29Sm90TmaWarpSpecializedAdapterINS1H_15DefaultEpilogueISK_SL_SL_NS1G_6thread17LinearCombinationISK_Li1EffLNS1L_9ScaleType4KindE0ELNS_15FloatRoundStyleE2ESK_EENS1_15EpilogueDefaultEEEEEvvEEEEvNT_6ParamsE,@function
        .size           _ZN7cutlass13device_kernelINS_4gemm6kernel13GemmUniversalIN4cute5tupleIJiiiiEEENS1_10collective13CollectiveMmaINS1_34MainloopSm90TmaGmmaWarpSpecializedILi3ENS5_IJNS4_1CILi2EEENSA_ILi1EEESC_EEENS1_35KernelTmaWarpSpecializedCooperativeEEENS5_IJNSA_ILi192EEENSA_ILi384EEENSA_ILi64EEEEEENS_6half_tENS5_IJlSC_lEEESK_SL_NS4_8TiledMMAINS4_8MMA_AtomIJNS4_4SM904GMMA26MMA_64x192x16_F32F16F16_SSILNSP_5MajorE0ELSR_0ELNSP_7ScaleInE1ELSS_1EEEEEENS4_6LayoutISD_NS5_IJSC_NSA_ILi0EEESW_EEEEENS5_IJNS4_10UnderscoreESZ_SZ_EEEEENS4_13SM90_TMA_LOADENS4_14ComposedLayoutINS4_7SwizzleILi3ELi4ELi3EEENS4_18smem_ptr_flag_bitsILi16EEENSV_INS5_IJNSA_ILi8EEESI_EEENS5_IJSI_SC_EEEEEEEvNS4_8identityENS4_23SM90_TMA_LOAD_MULTICASTES1C_vS1D_EENS_8epilogue10collective6detail29Sm90TmaWarpSpecializedAdapterINS1H_15DefaultEpilogueISK_SL_SL_NS1G_6thread17LinearCombinationISK_Li1EffLNS1L_9ScaleType4KindE0ELNS_15FloatRoundStyleE2ESK_EENS1_15EpilogueDefaultEEEEEvvEEEEvNT_6ParamsE,(.L_x_835 - _ZN7cutlass13device_kernelINS_4gemm6kernel13GemmUniversalIN4cute5tupleIJiiiiEEENS1_10collective13CollectiveMmaINS1_34MainloopSm90TmaGmmaWarpSpecializedILi3ENS5_IJNS4_1CILi2EEENSA_ILi1EEESC_EEENS1_35KernelTmaWarpSpecializedCooperativeEEENS5_IJNSA_ILi192EEENSA_ILi384EEENSA_ILi64EEEEEENS_6half_tENS5_IJlSC_lEEESK_SL_NS4_8TiledMMAINS4_8MMA_AtomIJNS4_4SM904GMMA26MMA_64x192x16_F32F16F16_SSILNSP_5MajorE0ELSR_0ELNSP_7ScaleInE1ELSS_1EEEEEENS4_6LayoutISD_NS5_IJSC_NSA_ILi0EEESW_EEEEENS5_IJNS4_10UnderscoreESZ_SZ_EEEEENS4_13SM90_TMA_LOADENS4_14ComposedLayoutINS4_7SwizzleILi3ELi4ELi3EEENS4_18smem_ptr_flag_bitsILi16EEENSV_INS5_IJNSA_ILi8EEESI_EEENS5_IJSI_SC_EEEEEEEvNS4_8identityENS4_23SM90_TMA_LOAD_MULTICASTES1C_vS1D_EENS_8epilogue10collective6detail29Sm90TmaWarpSpecializedAdapterINS1H_15DefaultEpilogueISK_SL_SL_NS1G_6thread17LinearCombinationISK_Li1EffLNS1L_9ScaleType4KindE0ELNS_15FloatRoundStyleE2ESK_EENS1_15EpilogueDefaultEEEEEvvEEEEvNT_6ParamsE)
        .other          _ZN7cutlass13device_kernelINS_4gemm6kernel13GemmUniversalIN4cute5tupleIJiiiiEEENS1_10collective13CollectiveMmaINS1_34MainloopSm90TmaGmmaWarpSpecializedILi3ENS5_IJNS4_1CILi2EEENSA_ILi1EEESC_EEENS1_35KernelTmaWarpSpecializedCooperativeEEENS5_IJNSA_ILi192EEENSA_ILi384EEENSA_ILi64EEEEEENS_6half_tENS5_IJlSC_lEEESK_SL_NS4_8TiledMMAINS4_8MMA_AtomIJNS4_4SM904GMMA26MMA_64x192x16_F32F16F16_SSILNSP_5MajorE0ELSR_0ELNSP_7ScaleInE1ELSS_1EEEEEENS4_6LayoutISD_NS5_IJSC_NSA_ILi0EEESW_EEEEENS5_IJNS4_10UnderscoreESZ_SZ_EEEEENS4_13SM90_TMA_LOADENS4_14ComposedLayoutINS4_7SwizzleILi3ELi4ELi3EEENS4_18smem_ptr_flag_bitsILi16EEENSV_INS5_IJNSA_ILi8EEESI_EEENS5_IJSI_SC_EEEEEEEvNS4_8identityENS4_23SM90_TMA_LOAD_MULTICASTES1C_vS1D_EENS_8epilogue10collective6detail29Sm90TmaWarpSpecializedAdapterINS1H_15DefaultEpilogueISK_SL_SL_NS1G_6thread17LinearCombinationISK_Li1EffLNS1L_9ScaleType4KindE0ELNS_15FloatRoundStyleE2ESK_EENS1_15EpilogueDefaultEEEEEvvEEEEvNT_6ParamsE,@"STO_CUDA_ENTRY STV_DEFAULT"
_ZN7cutlass13device_kernelINS_4gemm6kernel13GemmUniversalIN4cute5tupleIJiiiiEEENS1_10collective13CollectiveMmaINS1_34MainloopSm90TmaGmmaWarpSpecializedILi3ENS5_IJNS4_1CILi2EEENSA_ILi1EEESC_EEENS1_35KernelTmaWarpSpecializedCooperativeEEENS5_IJNSA_ILi192EEENSA_ILi384EEENSA_ILi64EEEEEENS_6half_tENS5_IJlSC_lEEESK_SL_NS4_8TiledMMAINS4_8MMA_AtomIJNS4_4SM904GMMA26MMA_64x192x16_F32F16F16_SSILNSP_5MajorE0ELSR_0ELNSP_7ScaleInE1ELSS_1EEEEEENS4_6LayoutISD_NS5_IJSC_NSA_ILi0EEESW_EEEEENS5_IJNS4_10UnderscoreESZ_SZ_EEEEENS4_13SM90_TMA_LOADENS4_14ComposedLayoutINS4_7SwizzleILi3ELi4ELi3EEENS4_18smem_ptr_flag_bitsILi16EEENSV_INS5_IJNSA_ILi8EEESI_EEENS5_IJSI_SC_EEEEEEEvNS4_8identityENS4_23SM90_TMA_LOAD_MULTICASTES1C_vS1D_EENS_8epilogue10collective6detail29Sm90TmaWarpSpecializedAdapterINS1H_15DefaultEpilogueISK_SL_SL_NS1G_6thread17LinearCombinationISK_Li1EffLNS1L_9ScaleType4KindE0ELNS_15FloatRoundStyleE2ESK_EENS1_15EpilogueDefaultEEEEEvvEEEEvNT_6ParamsE:
[----:B------:R-:W0:Y:S02]  /*0000*/  LDC R1, c[0x0][0x28] ;  /* 0x00000a00ff017b82 */ /* 0x000e240000000800 */
[----:B0-----:R-:W-:Y:S01]  /*0010*/  VIADD R1, R1, 0xfffff030 ;  /* 0xfffff03001017836 */ /* 0x001fe20000000000 */
[----:B------:R-:W0:Y:S01]  /*0020*/  S2R R6, SR_TID.X ;  /* 0x0000000000067919 */ /* 0x000e220000002100 */
[----:B------:R-:W-:Y:S01]  /*0030*/  ELECT P0, URZ, PT ;  /* 0x00000000003f782f */ /* 0x000fe20003800000 */
[----:B------:R-:W-:Y:S01]  /*0040*/  BSSY B0, `(.L_x_0) ;  /* 0x000000f000007945 */ /* 0x000fe20003800000 */
[--C-:B0-----:R-:W-:Y:S02]  /*0050*/  SHF.R.U32.HI R0, RZ, 0x5, R6.reuse ;  /* 0x00000005ff007819 */ /* 0x101fe40000011606 */
[----:B------:R-:W-:-:S03]  /*0060*/  SHF.R.U32.HI R2, RZ, 0x7, R6 ;  /* 0x00000007ff027819 */ /* 0x000fc60000011606 */
[----:B------:R-:W0:Y:S04]  /*0070*/  SHFL.IDX PT, R3, R0, RZ, 0x1f ;  /* 0x00001fff00037589 */ /* 0x000e2800000e0000 */
[----:B------:R1:W2:Y:S01]  /*0080*/  SHFL.IDX PT, R4, R2, RZ, 0x1f ;  /* 0x00001fff02047589 */ /* 0x0002a200000e0000 */
[----:B0-----:R-:W-:-:S13]  /*0090*/  ISETP.NE.OR P0, PT, R3, RZ, !P0 ;  /* 0x000000ff0300720c */ /* 0x001fda0004705670 */
[----:B-12---:R-:W-:Y:S05]  /*00a0*/  @P0 BRA `(.L_x_1) ;  /* 0x0000000000200947 */ /* 0x006fea0003800000 */
[----:B------:R-:W-:Y:S02]  /*00b0*/  ULDC.64 UR4, c[0x0][0x198] ;  /* 0x0000660000047ab9 */ /* 0x000fe40000000a00 */
[----:B------:R-:W-:Y:S02]  /*00c0*/  UIADD3 UR6, UP0, UR4, 0xf0, URZ ;  /* 0x000000f004067890 */ /* 0x000fe4000ff1e03f */
[----:B------:R-:W-:Y:S02]  /*00d0*/  UIADD3 UR4, UP1, UR4, 0x1f0, URZ ;  /* 0x000001f004047890 */ /* 0x000fe4000ff3e03f */
[----:B------:R-:W-:Y:S02]  /*00e0*/  UIADD3.X UR7, URZ, UR5, URZ, UP0, !UPT ;  /* 0x000000053f077290 */ /* 0x000fe400087fe43f */
[----:B------:R-:W-:-:S07]  /*00f0*/  UIADD3.X UR5, URZ, UR5, URZ, UP1, !UPT ;  /* 0x000000053f057290 */ /* 0x000fce0008ffe43f */
[----:B------:R0:W-:Y:S02]  /*0100*/  UTMACCTL.PF [UR6] ;  /* 0x00000000060079b9 */ /* 0x0001e40008040000 */
[----:B------:R0:W-:Y:S02]  /*0110*/  UTMACCTL.PF [UR4] ;  /* 0x00000000040079b9 */ /* 0x0001e40008040000 */
[----:B0-----:R-:W-:Y:S01]  /*0120*/  NOP ;  /* 0x0000000000007918 */ /* 0x001fe20000000000 */
.L_x_1:
[----:B------:R-:W-:Y:S05]  /*0130*/  BSYNC B0 ;  /* 0x0000000000007941 */ /* 0x000fea0003800000 */
.L_x_0:
[----:B------:R-:W0:Y:S02]  /*0140*/  SHFL.IDX PT, R2, R0, RZ, 0x1f ;  /* 0x00001fff00027589 */ /* 0x000e2400000e0000 */
[----:B0-----:R-:W-:-:S13]  /*0150*/  ISETP.NE.AND P0, PT, R2, RZ, PT ;  /* 0x000000ff0200720c */ /* 0x001fda0003f05270 */
[----:B------:R-:W-:Y:S05]  /*0160*/  @P0 BRA `(.L_x_2) ;  /* 0x0000000000500947 */ /* 0x000fea0003800000 */
[----:B------:R-:W0:Y:S01]  /*0170*/  S2UR UR8, SR_CgaCtaId ;  /* 0x00000000000879c3 */ /* 0x000e220000008800 */
[----:B------:R-:W-:Y:S01]  /*0180*/  UMOV UR4, 0x400 ;  /* 0x0000040000047882 */ /* 0x000fe20000000000 */
[----:B------:R-:W-:Y:S01]  /*0190*/  UMOV UR5, 0x1 ;  /* 0x0000000100057882 */ /* 0x000fe20000000000 */
[----:B------:R-:W-:Y:S01]  /*01a0*/  UMOV UR6, 0x4 ;  /* 0x0000000400067882 */ /* 0x000fe20000000000 */
[----:B------:R-:W-:Y:S01]  /*01b0*/  ELECT P0, URZ, PT ;  /* 0x00000000003f782f */ /* 0x000fe20003800000 */
[----:B------:R-:W-:-:S04]  /*01c0*/  UIADD3 UR6, -UR6, 0x100000, URZ ;  /* 0x0010000006067890 */ /* 0x000fc8000fffe13f */
[----:B------:R-:W-:Y:S02]  /*01d0*/  USHF.L.U32 UR7, UR6, 0xb, URZ ;  /* 0x0000000b06077899 */ /* 0x000fe4000800063f */
[----:B------:R-:W-:Y:S02]  /*01e0*/  USHF.L.U32 UR6, UR6, 0x1, URZ ;  /* 0x0000000106067899 */ /* 0x000fe4000800063f */
[----:B0-----:R-:W-:Y:S02]  /*01f0*/  ULEA UR8, UR8, UR4, 0x18 ;  /* 0x0000000408087291 */ /* 0x001fe4000f8ec03f */
[----:B------:R-:W-:-:S04]  /*0200*/  UIADD3 UR4, -UR5, 0x100000, URZ ;  /* 0x0010000005047890 */ /* 0x000fc8000fffe13f */
[----:B------:R-:W-:Y:S02]  /*0210*/  USHF.L.U32 UR5, UR4, 0xb, URZ ;  /* 0x0000000b04057899 */ /* 0x000fe4000800063f */
[----:B------:R-:W-:Y:S01]  /*0220*/  USHF.L.U32 UR4, UR4, 0x1, URZ ;  /* 0x0000000104047899 */ /* 0x000fe2000800063f */
[----:B------:R-:W0:Y:S11]  /*0230*/  FENCE.VIEW.ASYNC.S ;  /* 0x00000000000073c6 */ /* 0x000e360000000000 */
[----:B0-----:R0:W1:Y:S01]  /*0240*/  SYNCS.EXCH.64 URZ, [UR8], UR4 ;  /* 0x00000004083f75b2 */ /* 0x0010620008000100 */
[----:B------:R0:W2:Y:S01]  /*0250*/  SYNCS.EXCH.64 URZ, [UR8+0x18], UR6 ;  /* 0x00001806083f75b2 */ /* 0x0000a20008000100 */
[----:B------:R0:W3:Y:S01]  /*0260*/  SYNCS.EXCH.64 URZ, [UR8+0x8], UR4 ;  /* 0x00000804083f75b2 */ /* 0x0000e20008000100 */
[----:B------:R0:W4:Y:S01]  /*0270*/  SYNCS.EXCH.64 URZ, [UR8+0x20], UR6 ;  /* 0x00002006083f75b2 */ /* 0x0001220008000100 */
[----:B------:R0:W0:Y:S01]  /*0280*/  SYNCS.EXCH.64 URZ, [UR8+0x10], UR4 ;  /* 0x00001004083f75b2 */ /* 0x0000220008000100 */
[----:B------:R0:W0:Y:S01]  /*0290*/  SYNCS.EXCH.64 URZ, [UR8+0x28], UR6 ;  /* 0x00002806083f75b2 */ /* 0x0000220008000100 */
[----:B------:R-:W-:Y:S01]  /*02a0*/  NOP ;  /* 0x0000000000007918 */ /* 0x000fe20000000000 */
.L_x_2:
[----:B------:R-:W-:Y:S01]  /*02b0*/  SHF.R.S32.HI R5, RZ, 0x1f, R6 ;  /* 0x0000001fff057819 */ /* 0x000fe20000011406 */
[----:B------:R-:W5:Y:S01]  /*02c0*/  SHFL.IDX PT, R0, R0, RZ, 0x1f ;  /* 0x00001fff00007589 */ /* 0x000f6200000e0000 */
[----:B0-----:R-:W0:Y:S01]  /*02d0*/  S2UR UR8, SR_CTAID.X ;  /* 0x00000000000879c3 */ /* 0x001e220000002500 */
[----:B------:R-:W-:Y:S02]  /*02e0*/  ELECT P0, URZ, PT ;  /* 0x00000000003f782f */ /* 0x000fe40003800000 */
[----:B------:R-:W-:Y:S01]  /*02f0*/  LEA.HI R5, R5, R6, RZ, 0x7 ;  /* 0x0000000605057211 */ /* 0x000fe200078f38ff */
[----:B------:R-:W-:Y:S01]  /*0300*/  ULDC UR4, c[0x0][0x150] ;  /* 0x0000540000047ab9 */ /* 0x000fe20000000800 */
[----:B------:R-:W-:Y:S01]  /*0310*/  SHF.R.S32.HI R11, RZ, 0x1f, R2 ;  /* 0x0000001fff0b7819 */ /* 0x000fe20000011402 */
[----:B------:R-:W-:Y:S01]  /*0320*/  NOP ;  /* 0x0000000000007918 */ /* 0x000fe20000000000 */
[----:B------:R-:W-:Y:S01]  /*0330*/  LOP3.LUT R5, R5, 0xffffff80, RZ, 0xc0, !PT ;  /* 0xffffff8005057812 */ /* 0x000fe200078ec0ff */
[----:B------:R-:W-:Y:S01]  /*0340*/  NOP ;  /* 0x0000000000007918 */ /* 0x000fe20000000000 */
[----:B------:R-:W-:Y:S01]  /*0350*/  LEA.HI R11, R11, R2, RZ, 0x2 ;  /* 0x000000020b0b7211 */ /* 0x000fe200078f10ff */
[----:B------:R-:W1:Y:S01]  /*0360*/  LDC R12, c[0x0][0x144] ;  /* 0x00005100ff0c7b82 */ /* 0x000e620000000800 */
[----:B------:R-:W-:Y:S01]  /*0370*/  IMAD.MOV.U32 R23, RZ, RZ, 0x1 ;  /* 0x00000001ff177424 */ /* 0x000fe200078e00ff */
[----:B------:R-:W-:Y:S01]  /*0380*/  ISETP.NE.AND P3, PT, R4, RZ, PT ;  /* 0x000000ff0400720c */ /* 0x000fe20003f65270 */
[----:B------:R-:W-:Y:S01]  /*0390*/  IMAD.IADD R5, R6, 0x1, -R5 ;  /* 0x0000000106057824 */ /* 0x000fe200078e0a05 */
[----:B------:R-:W-:Y:S01]  /*03a0*/  LOP3.LUT R11, R11, 0x3ffffffc, RZ, 0xc0, !PT ;  /* 0x3ffffffc0b0b7812 */ /* 0x000fe200078ec0ff */
[----:B------:R-:W2:Y:S03]  /*03b0*/  S2R R6, SR_CTAID.Y ;  /* 0x0000000000067919 */ /* 0x000ea60000002600 */
[----:B------:R-:W-:Y:S01]  /*03c0*/  SHF.R.S32.HI R8, RZ, 0x1f, R5 ;  /* 0x0000001fff087819 */ /* 0x000fe20000011405 */
[----:B------:R-:W-:Y:S01]  /*03d0*/  IMAD.IADD R2, R2, 0x1, -R11 ;  /* 0x0000000102027824 */ /* 0x000fe200078e0a0b */
[----:B------:R-:W3:Y:S02]  /*03e0*/  LDC R13, c[0x0][0x140] ;  /* 0x00005000ff0d7b82 */ /* 0x000ee40000000800 */
[----:B------:R-:W-:-:S02]  /*03f0*/  LEA.HI R8, R8, R5, RZ, 0x3 ;  /* 0x0000000508087211 */ /* 0x000fc400078f18ff */
[----:B-----5:R-:W-:Y:S02]  /*0400*/  ISETP.NE.OR P0, PT, R0, RZ, !P0 ;  /* 0x000000ff0000720c */ /* 0x020fe40004705670 */
[--C-:B------:R-:W-:Y:S02]  /*0410*/  SHF.R.S32.HI R0, RZ, 0x3, R8.reuse ;  /* 0x00000003ff007819 */ /* 0x100fe40000011408 */
[----:B------:R-:W-:Y:S02]  /*0420*/  SHF.R.S32.HI R9, RZ, 0x1f, R8 ;  /* 0x0000001fff097819 */ /* 0x000fe40000011408 */
[----:B0-----:R-:W-:Y:S02]  /*0430*/  I2FP.F32.U32 R8, UR8 ;  /* 0x0000000800087c45 */ /* 0x001fe40008201000 */
[----:B------:R-:W-:-:S03]  /*0440*/  LEA.HI R9, R9, R0, RZ, 0x2 ;  /* 0x0000000009097211 */ /* 0x000fc600078f10ff */
[----:B------:R-:W-:Y:S01]  /*0450*/  FMUL R10, R8, UR4 ;  /* 0x00000004080a7c20 */ /* 0x000fe20008400000 */
[----:B------:R-:W-:Y:S01]  /*0460*/  LOP3.LUT R9, R9, 0xfffffffc, RZ, 0xc0, !PT ;  /* 0xfffffffc09097812 */ /* 0x000fe200078ec0ff */
[----:B------:R-:W-:Y:S01]  /*0470*/  ULDC UR4, c[0x0][0x154] ;  /* 0x0000550000047ab9 */ /* 0x000fe20000000800 */
[----:B------:R-:W-:Y:S01]  /*0480*/  VOTEU.ALL UP0, P0 ;  /* 0x00000000003f7886 */ /* 0x000fe20000000000 */
[----:B------:R-:W-:Y:S02]  /*0490*/  VOTEU.ALL UP1, P0 ;  /* 0x00000000003f7886 */ /* 0x000fe40000020000 */
[----:B------:R-:W0:Y:S01]  /*04a0*/  F2I.U32.TRUNC.NTZ R10, R10 ;  /* 0x0000000a000a7305 */ /* 0x000e22000020f000 */
[----:B------:R-:W-:Y:S01]  /*04b0*/  IMAD.IADD R9, R0, 0x1, -R9 ;  /* 0x0000000100097824 */ /* 0x000fe200078e0a09 */
[----:B------:R-:W5:Y:S01]  /*04c0*/  @!UP0 S2UR UR7, SR_CgaCtaId ;  /* 0x00000000000789c3 */ /* 0x000f620000008800 */
[----:B------:R-:W-:Y:S01]  /*04d0*/  @!UP0 UMOV UR6, 0x400 ;  /* 0x0000040000068882 */ /* 0x000fe20000000000 */
[----:B---3--:R-:W-:Y:S01]  /*04e0*/  ISETP.EQ.U32.AND P2, PT, R13, 0x1, PT ;  /* 0x000000010d00780c */ /* 0x008fe20003f42070 */
[----:B------:R-:W-:Y:S01]  /*04f0*/  IMAD R8, R2, 0x4, R9 ;  /* 0x0000000402087824 */ /* 0x000fe200078e0209 */
[----:B--2---:R-:W-:-:S04]  /*0500*/  I2FP.F32.U32 R2, R6 ;  /* 0x0000000600027245 */ /* 0x004fc80000201000 */
[----:B------:R-:W-:Y:S01]  /*0510*/  LEA.HI R0, R8, R8, RZ, 0x1 ;  /* 0x0000000808007211 */ /* 0x000fe200078f08ff */
[----:B------:R-:W2:Y:S03]  /*0520*/  LDC R9, c[0x0][0x148] ;  /* 0x00005200ff097b82 */ /* 0x000ea60000000800 */
[----:B------:R-:W-:Y:S01]  /*0530*/  LOP3.LUT R11, R0, 0xfffffffe, RZ, 0xc0, !PT ;  /* 0xfffffffe000b7812 */ /* 0x000fe200078ec0ff */
[----:B0-----:R-:W-:Y:S02]  /*0540*/  IMAD.MOV R15, RZ, RZ, -R10 ;  /* 0x000000ffff0f7224 */ /* 0x001fe400078e0a0a */
[----:B------:R-:W-:Y:S01]  /*0550*/  FMUL R10, R2, UR4 ;  /* 0x00000004020a7c20 */ /* 0x000fe20008400000 */
[----:B------:R-:W-:Y:S01]  /*0560*/  SHF.R.S32.HI R0, RZ, 0x1f, R3 ;  /* 0x0000001fff007819 */ /* 0x000fe20000011403 */
[----:B------:R-:W-:Y:S01]  /*0570*/  UMOV UR4, 0x20 ;  /* 0x0000002000047882 */ /* 0x000fe20000000000 */
[----:B-1----:R-:W-:Y:S01]  /*0580*/  IMAD R2, R12, R15, UR8 ;  /* 0x000000080c027e24 */ /* 0x002fe2000f8e020f */
[----:B------:R-:W-:-:S04]  /*0590*/  @!UP0 UIADD3 UR4, -UR4, 0x100000, URZ ;  /* 0x0010000004048890 */ /* 0x000fc8000fffe13f */
[----:B------:R-:W-:Y:S02]  /*05a0*/  @!UP0 USHF.L.U32 UR5, UR4, 0xb, URZ ;  /* 0x0000000b04058899 */ /* 0x000fe4000800063f */
[----:B------:R-:W-:Y:S01]  /*05b0*/  @!UP0 USHF.L.U32 UR4, UR4, 0x1, URZ ;  /* 0x0000000104048899 */ /* 0x000fe2000800063f */
[----:B------:R-:W-:Y:S01]  /*05c0*/  IMAD.IADD R11, R8, 0x1, -R11 ;  /* 0x00000001080b7824 */ /* 0x000fe200078e0a0b */
[----:B------:R-:W0:Y:S01]  /*05d0*/  F2I.U32.TRUNC.NTZ R10, R10 ;  /* 0x0000000a000a7305 */ /* 0x000e22000020f000 */
[----:B------:R-:W-:-:S03]  /*05e0*/  LEA.HI R0, R0, R3, RZ, 0x2 ;  /* 0x0000000300007211 */ /* 0x000fc600078f10ff */
[----:B------:R-:W-:Y:S01]  /*05f0*/  ISETP.NE.AND P4, PT, R11, R2, PT ;  /* 0x000000020b00720c */ /* 0x000fe20003f85270 */
[----:B-----5:R-:W-:Y:S01]  /*0600*/  @!UP0 ULEA UR6, UR7, UR6, 0x18 ;  /* 0x0000000607068291 */ /* 0x020fe2000f8ec03f */
[----:B------:R-:W-:Y:S01]  /*0610*/  LOP3.LUT R0, R0, 0xfffffffc, RZ, 0xc0, !PT ;  /* 0xfffffffc00007812 */ /* 0x000fe200078ec0ff */
[----:B------:R-:W-:Y:S01]  /*0620*/  VOTEU.ALL UP0, P0 ;  /* 0x00000000003f7886 */ /* 0x000fe20000000000 */
[C---:B------:R-:W-:Y:S02]  /*0630*/  SHF.L.U32 R11, R8.reuse, 0x2, RZ ;  /* 0x00000002080b7819 */ /* 0x040fe400000006ff */
[----:B------:R-:W-:Y:S01]  /*0640*/  LOP3.LUT P0, RZ, R5, 0x7, RZ, 0xc0, !PT ;  /* 0x0000000705ff7812 */ /* 0x000fe2000780c0ff */
[----:B------:R-:W-:Y:S01]  /*0650*/  IMAD.IADD R0, R3, 0x1, -R0 ;  /* 0x0000000103007824 */ /* 0x000fe200078e0a00 */
[----:B------:R-:W-:Y:S01]  /*0660*/  LOP3.LUT R16, R8, 0xc, R11, 0x78, !PT ;  /* 0x0000000c08107812 */ /* 0x000fe200078e780b */
[----:B0-----:R-:W-:-:S03]  /*0670*/  IMAD.MOV R14, RZ, RZ, -R10 ;  /* 0x000000ffff0e7224 */ /* 0x001fc600078e0a0a */
[----:B------:R-:W-:Y:S01]  /*0680*/  ISETP.NE.AND P1, PT, R0, 0x3, PT ;  /* 0x000000030000780c */ /* 0x000fe20003f25270 */
[----:B------:R0:W-:Y:S01]  /*0690*/  STL [R1+0x300], R16 ;  /* 0x0003001001007387 */ /* 0x0001e20000100800 */
[----:B------:R-:W-:Y:S01]  /*06a0*/  @P4 LEA.HI R3, R16, R16, RZ, 0x1 ;  /* 0x0000001010034211 */ /* 0x000fe200078f08ff */
[----:B--2---:R-:W-:Y:S01]  /*06b0*/  IMAD R8, R9, R14, R6 ;  /* 0x0000000e09087224 */ /* 0x004fe200078e0206 */
[----:B------:R-:W-:Y:S01]  /*06c0*/  ISETP.EQ.OR P1, PT, R0, RZ, !P1 ;  /* 0x000000ff0000720c */ /* 0x000fe20004f22670 */
[----:B------:R-:W1:Y:S02]  /*06d0*/  FENCE.VIEW.ASYNC.S ;  /* 0x00000000000073c6 */ /* 0x000e640000000000 */
[----:B-1----:R0:W1:Y:S01]  /*06e0*/  @!UP0 SYNCS.EXCH.64 URZ, [UR6+0x40], UR4 ;  /* 0x00004004063f85b2 */ /* 0x0020620008000100 */
[----:B------:R-:W-:Y:S02]  /*06f0*/  @P4 SHF.R.S32.HI R3, RZ, 0x1, R3 ;  /* 0x00000001ff034819 */ /* 0x000fe40000011403 */
[----:B------:R-:W-:-:S02]  /*0700*/  ISETP.EQ.AND P1, PT, R4, RZ, P1 ;  /* 0x000000ff0400720c */ /* 0x000fc40000f22270 */
[----:B------:R-:W-:Y:S01]  /*0710*/  @P4 ISETP.NE.AND P5, PT, R3, R8, PT ;  /* 0x000000080300420c */ /* 0x000fe20003fa5270 */
[----:B------:R-:W-:Y:S01]  /*0720*/  VIADD R8, R4, 0xffffffff ;  /* 0xffffffff04087836 */ /* 0x000fe20000000000 */
[----:B------:R-:W-:Y:S02]  /*0730*/  SEL R3, RZ, 0x1, !P1 ;  /* 0x00000001ff037807 */ /* 0x000fe40004800000 */
[----:B------:R-:W-:Y:S02]  /*0740*/  ISETP.LT.U32.AND P0, PT, R16, 0x2, !P0 ;  /* 0x000000021000780c */ /* 0x000fe40004701070 */
[----:B------:R-:W-:Y:S02]  /*0750*/  ISETP.GE.U32.AND P6, PT, R8, 0x2, PT ;  /* 0x000000020800780c */ /* 0x000fe40003fc6070 */
[----:B------:R-:W-:Y:S02]  /*0760*/  SEL R4, RZ, 0x1, !P0 ;  /* 0x00000001ff047807 */ /* 0x000fe40004000000 */
[----:B------:R-:W-:Y:S01]  /*0770*/  SEL R3, R3, 0x2, P6 ;  /* 0x0000000203037807 */ /* 0x000fe20003000000 */
[----:B------:R0:W2:Y:S01]  /*0780*/  @!UP1 SYNCS.EXCH.64 URZ, [UR6+0x48], UR4 ;  /* 0x00004804063f95b2 */ /* 0x0000a20008000100 */
[----:B------:R-:W-:Y:S01]  /*0790*/  @P4 SEL R23, RZ, 0x1, P5 ;  /* 0x00000001ff174807 */ /* 0x000fe20002800000 */
[----:B------:R-:W-:-:S02]  /*07a0*/  NOP ;  /* 0x0000000000007918 */ /* 0x000fc40000000000 */
[----:B------:R0:W-:Y:S01]  /*07b0*/  STL [R1+0x304], R3 ;  /* 0x0003040301007387 */ /* 0x0001e20000100800 */
[----:B------:R-:W-:Y:S01]  /*07c0*/  LOP3.LUT R23, R23, R4, RZ, 0xc0, !PT ;  /* 0x0000000417177212 */ /* 0x000fe200078ec0ff */
[----:B------:R-:W-:Y:S06]  /*07d0*/  @!P2 BRA `(.L_x_3) ;  /* 0x000000000008a947 */ /* 0x000fec0003800000 */
[----:B-12-4-:R-:W-:Y:S01]  /*07e0*/  UCGABAR_ARV ;  /* 0x00000000000079c7 */ /* 0x016fe20008000000 */
[----:B------:R-:W-:Y:S05]  /*07f0*/  BRA `(.L_x_4) ;  /* 0x0000000000047947 */ /* 0x000fea0003800000 */
.L_x_3:
[----:B-12-4-:R-:W-:Y:S01]  /*0800*/  NOP ;  /* 0x0000000000007918 */ /* 0x016fe20000000000 */
.L_x_4:
[----:B0-----:R-:W0:Y:S01]  /*0810*/  LDC R3, c[0x0][0x65c] ;  /* 0x00019700ff037b82 */ /* 0x001e220000000800 */
[----:B------:R-:W-:Y:S01]  /*0820*/  MOV R5, RZ ;  /* 0x000000ff00057202 */ /* 0x000fe20000000f00 */
[----:B------:R-:W-:Y:S01]  /*0830*/  IMAD.U32 R4, RZ, RZ, UR8 ;  /* 0x00000008ff047e24 */ /* 0x000fe2000f8e00ff */
[----:B------:R-:W-:Y:S02]  /*0840*/  LOP3.LUT R22, R22, 0xfffff7ff, RZ, 0xc0, !PT ;  /* 0xfffff7ff16167812 */ /* 0x000fe400078ec0ff */
[----:B0-----:R-:W-:-:S13]  /*0850*/  ISETP.NE.AND P1, PT, R3, 0x1, PT ;  /* 0x000000010300780c */ /* 0x001fda0003f25270 */
[----:B------:R-:W0:Y:S01]  /*0860*/  @P1 LDC R11, c[0x0][0x10] ;  /* 0x00000400ff0b1b82 */ /* 0x000e220000000800 */
[----:B------:R-:W-:Y:S01]  /*0870*/  @P1 IMAD.MOV.U32 R7, RZ, RZ, RZ ;  /* 0x000000ffff071224 */ /* 0x000fe200078e00ff */
[----:B------:R-:W-:Y:S01]  /*0880*/  @P1 LOP3.LUT R22, R22, 0x800, RZ, 0xfc, !PT ;  /* 0x0000080016161812 */ /* 0x000fe200078efcff */
[----:B------:R-:W-:-:S05]  /*0890*/  @P1 IMAD.MOV.U32 R13, RZ, RZ, RZ ;  /* 0x000000ffff0d1224 */ /* 0x000fca00078e00ff */
[----:B------:R-:W1:Y:S01]  /*08a0*/  @!P1 LDC R3, c[0x0][0xc] ;  /* 0x00000300ff039b82 */ /* 0x000e620000000800 */
[----:B0-----:R-:W-:-:S04]  /*08b0*/  @P1 IMAD.WIDE.U32 R10, R11, UR8, R6 ;  /* 0x000000080b0a1c25 */ /* 0x001fc8000f8e0006 */
[----:B------:R-:W-:Y:S02]  /*08c0*/  @P1 IMAD.MOV.U32 R25, RZ, RZ, R10 ;  /* 0x000000ffff191224 */ /* 0x000fe400078e000a */
[----:B------:R-:W-:Y:S02]  /*08d0*/  @P1 IMAD.IADD R26, R11, 0x1, R13 ;  /* 0x000000010b1a1824 */ /* 0x000fe400078e020d */
[----:B-1----:R-:W-:-:S04]  /*08e0*/  @!P1 IMAD.WIDE.U32 R4, R6, R3, R4 ;  /* 0x0000000306049225 */ /* 0x002fc800078e0004 */
[----:B------:R-:W-:Y:S02]  /*08f0*/  @!P1 IMAD.MOV.U32 R25, RZ, RZ, R4 ;  /* 0x000000ffff199224 */ /* 0x000fe400078e0004 */
[----:B------:R-:W-:-:S03]  /*0900*/  @!P1 IMAD.MOV.U32 R26, RZ, RZ, R5 ;  /* 0x000000ffff1a9224 */ /* 0x000fc600078e0005 */
[----:B------:R0:W-:Y:S04]  /*0910*/  STL [R1+0x310], R25 ;  /* 0x0003101901007387 */ /* 0x0001e80000100800 */
[----:B------:R0:W-:Y:S01]  /*0920*/  STL [R1+0x30c], R26 ;  /* 0x00030c1a01007387 */ /* 0x0001e20000100800 */
[----:B------:R-:W-:Y:S05]  /*0930*/  @!P2 BRA `(.L_x_5) ;  /* 0x00000000000ca947 */ /* 0x000fea0003800000 */
[----:B------:R-:W-:Y:S01]  /*0940*/  UCGABAR_WAIT ;  /* 0x0000000000007dc7 */ /* 0x000fe20008000000 */
[----:B------:R-:W-:Y:S01]  /*0950*/  CCTL.IVALL ;  /* 0x00000000ff00798f */ /* 0x000fe20002000000 */
[----:B------:R-:W-:Y:S05]  /*0960*/  BRA `(.L_x_6) ;  /* 0x0000000000047947 */ /* 0x000fea0003800000 */
.L_x_5:
[----:B------:R-:W-:Y:S06]  /*0970*/  BAR.SYNC.DEFER_BLOCKING 0x0 ;  /* 0x0000000000007b1d */ /* 0x000fec0000010000 */
.L_x_6:
[----:B------:R-:W-:Y:S05]  /*0980*/  @!P3 BRA `(.L_x_7) ;  /* 0x000002a400acb947 */ /* 0x000fea0003800000 */
[----:B------:R-:W-:-:S13]  /*0990*/  ISETP.GT.U32.AND P0, PT, R8, 0x1, PT ;  /* 0x000000010800780c */ /* 0x000fda0003f04070 */
[----:B------:R-:W-:Y:S05]  /*09a0*/  @P0 EXIT ;  /* 0x000000000000094d */ /* 0x000fea0003800000 */
[----:B------:R-:W-:Y:S01]  /*09b0*/  IMAD.MOV.U32 R3, RZ, RZ, -0x1 ;  /* 0xffffffffff037424 */ /* 0x000fe200078e00ff */
[----:B------:R-:W-:Y:S01]  /*09c0*/  ULDC.64 UR4, c[0x0][0x650] ;  /* 0x0001940000047ab9 */ /* 0x000fe20000000a00 */
[----:B------:R-:W-:Y:S01]  /*09d0*/  PRMT R0, RZ, 0x7610, R0 ;  /* 0x00007610ff007816 */ /* 0x000fe20000000000 */
[----:B------:R-:W-:Y:S01]  /*09e0*/  IMAD.MOV.U32 R18, RZ, RZ, -0x1 ;  /* 0xffffffffff127424 */ /* 0x000fe200078e00ff */
[----:B------:R-:W-:Y:S01]  /*09f0*/  ISETP.GE.U32.AND P0, PT, R25, UR4, PT ;  /* 0x0000000419007c0c */ /* 0x000fe2000bf06070 */
[----:B------:R1:W-:Y:S01]  /*0a00*/  STL [R1+0x308], R3 ;  /* 0x0003080301007387 */ /* 0x0003e20000100800 */
[----:B------:R-:W-:Y:S02]  /*0a10*/  IMAD.MOV.U32 R19, RZ, RZ, -0x1 ;  /* 0xffffffffff137424 */ /* 0x000fe400078e00ff */
[----:B------:R-:W-:-:S13]  /*0a20*/  ISETP.GE.U32.AND.EX P0, PT, R26, UR5, PT, P0 ;  /* 0x000000051a007c0c */ /* 0x000fda000bf06100 */
[----:B-1----:R-:W-:Y:S05]  /*0a30*/  @P0 BRA `(.L_x_8) ;  /* 0x0000000400340947 */ /* 0x002fea0003800000 */
[----:B------:R-:W1:Y:S01]  /*0a40*/  LDC.64 R16, c[0x0][0x628] ;  /* 0x00018a00ff107b82 */ /* 0x000e620000000a00 */
[----:B------:R-:W-:Y:S01]  /*0a50*/  MOV R4, R25 ;  /* 0x0000001900047202 */ /* 0x000fe20000000f00 */
[----:B------:R-:W-:-:S06]  /*0a60*/  IMAD.MOV.U32 R5, RZ, RZ, R26 ;  /* 0x000000ffff057224 */ /* 0x000fcc00078e001a */
[----:B------:R-:W2:Y:S08]  /*0a70*/  LDC R0, c[0x0][0x630] ;  /* 0x00018c00ff007b82 */ /* 0x000eb00000000800 */
[----:B------:R-:W3:Y:S01]  /*0a80*/  LDC.64 R18, c[0x0][0x620] ;  /* 0x00018800ff127b82 */ /* 0x000ee20000000a00 */
[----:B-1----:R-:W-:-:S04]  /*0a90*/  ISETP.NE.U32.AND P0, PT, R16, RZ, PT ;  /* 0x000000ff1000720c */ /* 0x002fc80003f05070 */
[----:B------:R-:W-:-:S13]  /*0aa0*/  ISETP.NE.AND.EX P0, PT, R17, RZ, PT, P0 ;  /* 0x000000ff1100720c */ /* 0x000fda0003f05300 */
[----:B--23--:R-:W-:Y:S05]  /*0ab0*/  @!P0 BRA `(.L_x_9) ;  /* 0x0000000000288947 */ /* 0x00cfea0003800000 */
[----:B------:R-:W1:Y:S02]  /*0ac0*/  LDC R3, c[0x0][0x634] ;  /* 0x00018d00ff037b82 */ /* 0x000e640000000800 */
[----:B-1----:R-:W-:-:S05]  /*0ad0*/  IADD3 R3, P0, R25, R3, RZ ;  /* 0x0000000319037210 */ /* 0x002fca0007f1e0ff */
[----:B------:R-:W-:-:S04]  /*0ae0*/  IMAD.X R15, RZ, RZ, R26, P0 ;  /* 0x000000ffff0f7224 */ /* 0x000fc800000e061a */
[----:B------:R-:W-:-:S04]  /*0af0*/  IMAD.WIDE.U32 R4, R15, R16, RZ ;  /* 0x000000100f047225 */ /* 0x000fc800078e00ff */
[----:B------:R-:W-:-:S04]  /*0b00*/  IMAD.WIDE.U32 R10, P0, R3, R17, R4 ;  /* 0x00000011030a7225 */ /* 0x000fc80007800004 */
[----:B------:R-:W-:-:S04]  /*0b10*/  IMAD.WIDE.U32 R4, R3, R16, RZ ;  /* 0x0000001003047225 */ /* 0x000fc800078e00ff */
[----:B------:R-:W-:Y:S01]  /*0b20*/  IMAD.X R13, RZ, RZ, RZ, P0 ;  /* 0x000000ffff0d7224 */ /* 0x000fe200000e06ff */
[----:B------:R-:W-:Y:S01]  /*0b30*/  IADD3 RZ, P0, R5, R10, RZ ;  /* 0x0000000a05ff7210 */ /* 0x000fe20007f1e0ff */
[----:B------:R-:W-:-:S04]  /*0b40*/  IMAD.MOV.U32 R12, RZ, RZ, R11 ;  /* 0x000000ffff0c7224 */ /* 0x000fc800078e000b */
[----:B------:R-:W-:-:S08]  /*0b50*/  IMAD.WIDE.U32.X R4, R15, R17, R12, P0 ;  /* 0x000000110f047225 */ /* 0x000fd000000e040c */
.L_x_9:
[-CC-:B------:R-:W-:Y:S01]  /*0b60*/  SHF.R.U64 R24, R4, R0.reuse, R5.reuse ;  /* 0x0000000004187219 */ /* 0x180fe20000001205 */
[----:B------:R-:W1:Y:S01]  /*0b70*/  LDC.64 R20, c[0x0][0x640] ;  /* 0x00019000ff147b82 */ /* 0x000e620000000a00 */
[----:B------:R-:W-:Y:S01]  /*0b80*/  SHF.R.U32.HI R0, RZ, R0, R5 ;  /* 0x00000000ff007219 */ /* 0x000fe20000011605 */
[----:B------:R-:W-:Y:S01]  /*0b90*/  IMAD.MOV.U32 R4, RZ, RZ, R25 ;  /* 0x000000ffff047224 */ /* 0x000fe200078e0019 */
[----:B------:R-:W-:Y:S01]  /*0ba0*/  IADD3 R3, P0, RZ, -R24, RZ ;  /* 0x80000018ff037210 */ /* 0x000fe20007f1e0ff */
[----:B0-----:R-:W-:-:S04]  /*0bb0*/  IMAD R25, R9, R14, R6 ;  /* 0x0000000e09197224 */ /* 0x001fc800078e0206 */
[----:B------:R-:W0:Y:S01]  /*0bc0*/  LDC R8, c[0x0][0x618] ;  /* 0x00018600ff087b82 */ /* 0x000e220000000800 */
[----:B------:R-:W-:-:S04]  /*0bd0*/  IMAD.X R5, RZ, RZ, ~R0, P0 ;  /* 0x000000ffff057224 */ /* 0x000fc800000e0e00 */
[-C--:B------:R-:W-:Y:S02]  /*0be0*/  IMAD R0, R5, R18.reuse, RZ ;  /* 0x0000001205007224 */ /* 0x080fe400078e02ff */
[----:B------:R-:W-:Y:S01]  /*0bf0*/  IMAD.MOV.U32 R5, RZ, RZ, R26 ;  /* 0x000000ffff057224 */ /* 0x000fe200078e001a */
[----:B------:R-:W2:Y:S01]  /*0c00*/  LDC R12, c[0x0][0x608] ;  /* 0x00018200ff0c7b82 */ /* 0x000ea20000000800 */
[----:B------:R-:W-:-:S04]  /*0c10*/  IMAD.WIDE.U32 R4, R3, R18, R4 ;  /* 0x0000001203047225 */ /* 0x000fc800078e0004 */
[----:B------:R-:W-:-:S03]  /*0c20*/  IMAD R3, R3, R19, R0 ;  /* 0x0000001303037224 */ /* 0x000fc600078e0200 */
[----:B------:R-:W3:Y:S01]  /*0c30*/  LDC R16, c[0x0][0x658] ;  /* 0x00019600ff107b82 */ /* 0x000ee20000000800 */
[----:B-1----:R-:W-:Y:S01]  /*0c40*/  ISETP.NE.U32.AND P0, PT, R20, RZ, PT ;  /* 0x000000ff1400720c */ /* 0x002fe20003f05070 */
[----:B------:R-:W-:Y:S01]  /*0c50*/  IMAD.MOV.U32 R19, RZ, RZ, 0x1 ;  /* 0x00000001ff137424 */ /* 0x000fe200078e00ff */
[----:B------:R-:W-:Y:S01]  /*0c60*/  IADD3 R3, R5, R3, RZ ;  /* 0x0000000305037210 */ /* 0x000fe20007ffe0ff */
[----:B------:R-:W-:Y:S01]  /*0c70*/  IMAD.MOV.U32 R5, RZ, RZ, -0x1 ;  /* 0xffffffffff057424 */ /* 0x000fe200078e00ff */
[----:B------:R-:W-:-:S03]  /*0c80*/  ISETP.NE.AND.EX P0, PT, R21, RZ, PT, P0 ;  /* 0x000000ff1500720c */ /* 0x000fc60003f05300 */
[----:B------:R-:W1:Y:S01]  /*0c90*/  LDC R13, c[0x0][0x600] ;  /* 0x00018000ff0d7b82 */ /* 0x000e620000000800 */
[-CC-:B0-----:R-:W-:Y:S02]  /*0ca0*/  SHF.R.U64 R10, R4, R8.reuse, R3.reuse ;  /* 0x00000008040a7219 */ /* 0x181fe40000001203 */
[----:B------:R-:W-:-:S05]  /*0cb0*/  SHF.R.U32.HI R3, RZ, R8, R3 ;  /* 0x00000008ff037219 */ /* 0x000fca0000011603 */
[----:B------:R-:W0:Y:S01]  /*0cc0*/  LDC R15, c[0x0][0x648] ;  /* 0x00019200ff0f7b82 */ /* 0x000e220000000800 */
[-CC-:B--2---:R-:W-:Y:S02]  /*0cd0*/  SHF.R.U64 R26, R10, R12.reuse, R3.reuse ;  /* 0x0000000c0a1a7219 */ /* 0x184fe40000001203 */
[----:B------:R-:W-:-:S05]  /*0ce0*/  SHF.R.U32.HI R3, RZ, R12, R3 ;  /* 0x0000000cff037219 */ /* 0x000fca0000011603 */
[----:B------:R-:W2:Y:S01]  /*0cf0*/  LDC R17, c[0x0][0x638] ;  /* 0x00018e00ff117b82 */ /* 0x000ea20000000800 */
[-CC-:B---3--:R-:W-:Y:S02]  /*0d00*/  SHF.R.U64 R12, R26, R16.reuse, R3.reuse ;  /* 0x000000101a0c7219 */ /* 0x188fe40000001203 */
[-C--:B------:R-:W-:Y:S02]  /*0d10*/  SHF.L.U32 R0, R5, R16.reuse, RZ ;  /* 0x0000001005007219 */ /* 0x080fe400000006ff */
[----:B------:R-:W-:Y:S01]  /*0d20*/  SHF.R.U32.HI R5, RZ, R16, R3 ;  /* 0x00000010ff057219 */ /* 0x000fe20000011603 */
[----:B------:R-:W-:Y:S01]  /*0d30*/  IMAD.MOV.U32 R4, RZ, RZ, R12 ;  /* 0x000000ffff047224 */ /* 0x000fe200078e000c */
[----:B------:R-:W-:Y:S01]  /*0d40*/  LOP3.LUT R3, RZ, R0, RZ, 0x33, !PT ;  /* 0x00000000ff037212 */ /* 0x000fe200078e33ff */
[----:B------:R-:W3:Y:S01]  /*0d50*/  LDC R18, c[0x0][0x610] ;  /* 0x00018400ff127b82 */ /* 0x000ee20000000800 */
[----:B------:R-:W-:Y:S05]  /*0d60*/  @!P0 BRA `(.L_x_10) ;  /* 0x0000000000288947 */ /* 0x000fea0003800000 */
[----:B------:R-:W4:Y:S02]  /*0d70*/  LDC R9, c[0x0][0x64c] ;  /* 0x00019300ff097b82 */ /* 0x000f240000000800 */
[----:B----4-:R-:W-:-:S05]  /*0d80*/  IADD3 R9, P0, R12, R9, RZ ;  /* 0x000000090c097210 */ /* 0x010fca0007f1e0ff */
        /* <DEDUP_REMOVED lines=8> */
.L_x_10:
[----:B------:R4:W-:Y:S01]  /*0e10*/  STL [R1+0x308], R24 ;  /* 0x0003081801007387 */ /* 0x0009e20000100800 */
[----:B0-----:R-:W-:Y:S01]  /*0e20*/  SHF.R.U64 R4, R4, R15, R5 ;  /* 0x0000000f04047219 */ /* 0x001fe20000001205 */
[----:B-1----:R-:W-:Y:S01]  /*0e30*/  VIADD R5, R13, 0xffffffff ;  /* 0xffffffff0d057836 */ /* 0x002fe20000000000 */
[----:B------:R-:W-:Y:S02]  /*0e40*/  SHF.L.U32 R0, R19, R16, RZ ;  /* 0x0000001013007219 */ /* 0x000fe400000006ff */
[----:B------:R-:W-:Y:S02]  /*0e50*/  LOP3.LUT R3, R26, R3, RZ, 0xc0, !PT ;  /* 0x000000031a037212 */ /* 0x000fe400078ec0ff */
[----:B------:R-:W-:Y:S02]  /*0e60*/  IADD3 R6, -R4, RZ, RZ ;  /* 0x000000ff04067210 */ /* 0x000fe40007ffe1ff */
[----:B------:R-:W-:Y:S01]  /*0e70*/  SEL R2, R2, R25, !P1 ;  /* 0x0000001902027207 */ /* 0x000fe20004800000 */
[----:B------:R-:W-:Y:S01]  /*0e80*/  IMAD R3, R0, R4, R3 ;  /* 0x0000000400037224 */ /* 0x000fe200078e0203 */
[----:B------:R-:W-:Y:S01]  /*0e90*/  LOP3.LUT R5, R10, R5, RZ, 0xc0, !PT ;  /* 0x000000050a057212 */ /* 0x000fe200078ec0ff */
[----:B--2---:R-:W-:-:S02]  /*0ea0*/  IMAD R0, R6, R17, R12 ;  /* 0x0000001106007224 */ /* 0x004fc400078e020c */
[----:B---3--:R-:W-:Y:S02]  /*0eb0*/  IMAD R2, R3, R18, R2 ;  /* 0x0000001203027224 */ /* 0x008fe400078e0202 */
[----:B------:R-:W-:Y:S02]  /*0ec0*/  IMAD.MOV.U32 R4, RZ, RZ, 0x1 ;  /* 0x00000001ff047424 */ /* 0x000fe400078e00ff */
[----:B------:R-:W-:-:S03]  /*0ed0*/  IMAD R3, R0, R13, R5 ;  /* 0x0000000d00037224 */ /* 0x000fc600078e0205 */
[----:B------:R-:W-:Y:S02]  /*0ee0*/  PRMT R0, R4, 0x7610, R0 ;  /* 0x0000761004007816 */ /* 0x000fe40000000000 */
[----:B------:R-:W-:Y:S02]  /*0ef0*/  SEL R19, R3, R2, !P1 ;  /* 0x0000000203137207 */ /* 0x000fe40004800000 */
[----:B----4-:R-:W-:-:S07]  /*0f00*/  SEL R18, R2, R3, !P1 ;  /* 0x0000000302127207 */ /* 0x010fce0004800000 */
.L_x_8:
[----:B------:R-:W-:-:S08]  /*0f10*/  NOP ;  /* 0x0000000000007918 */ /* 0x000fd00000000000 */
[----:B------:R-:W1:Y:S02]  /*0f20*/  USETMAXREG.TRY_ALLOC.CTAPOOL UP0, 0xf0 ;  /* 0x000000f0000079c8 */ /* 0x000e640008000600 */
[----:B-1----:R-:W-:-:S13]  /*0f30*/  PLOP3.LUT P0, PT, PT, PT, UP0, 0x80, 0x0 ;  /* 0x000000000000781c */ /* 0x002fda0003f0f008 */
[----:B------:R-:W-:Y:S05]  /*0f40*/  @!P0 BRA `(.L_x_8) ;  /* 0xfffffffc00f08947 */ /* 0x000fea000383ffff */
[----:B------:R-:W-:Y:S01]  /*0f50*/  ULDC.64 UR4, c[0x0][0x598] ;  /* 0x0001660000047ab9 */ /* 0x000fe20000000a00 */
[----:B------:R-:W-:Y:S01]  /*0f60*/  ULDC.64 UR36, c[0x0][0x208] ;  /* 0x0000820000247ab9 */ /* 0x000fe20000000a00 */
[----:B------:R-:W-:-:S04]  /*0f70*/  ISETP.NE.U32.AND P0, PT, RZ, UR4, PT ;  /* 0x00000004ff007c0c */ /* 0x000fc8000bf05070 */
[----:B------:R-:W-:-:S13]  /*0f80*/  ISETP.NE.AND.EX P0, PT, RZ, UR5, PT, P0 ;  /* 0x00000005ff007c0c */ /* 0x000fda000bf05300 */
[----:B------:R-:W-:Y:S05]  /*0f90*/  @!P0 BRA `(.L_x_11) ;  /* 0x00000000001c8947 */ /* 0x000fea0003800000 */
[----:B------:R-:W1:Y:S02]  /*0fa0*/  LDC.64 R2, c[0x0][0x598] ;  /* 0x00016600ff027b82 */ /* 0x000e640000000a00 */
[----:B-1----:R-:W2:Y:S02]  /*0fb0*/  LDG.E.64 R2, desc[UR36][R2.64] ;  /* 0x0000002402027981 */ /* 0x002ea4000c1e1b00 */
[----:B--2---:R-:W-:-:S04]  /*0fc0*/  ISETP.NE.U32.AND P0, PT, R2, RZ, PT ;  /* 0x000000ff0200720c */ /* 0x004fc80003f05070 */
[----:B------:R-:W-:-:S13]  /*0fd0*/  ISETP.NE.AND.EX P0, PT, R3, RZ, PT, P0 ;  /* 0x000000ff0300720c */ /* 0x000fda0003f05300 */
[----:B------:R-:W-:Y:S05]  /*0fe0*/  @!P0 BRA `(.L_x_11) ;  /* 0x0000000000088947 */ /* 0x000fea0003800000 */
[----:B------:R1:W5:Y:S01]  /*0ff0*/  LD.E R2, desc[UR36][R2.64] ;  /* 0x0000002402027980 */ /* 0x000362000c101900 */
[----:B------:R-:W-:Y:S05]  /*1000*/  BRA `(.L_x_12) ;  /* 0x0000000000247947 */ /* 0x000fea0003800000 */
.L_x_11:
[----:B------:R-:W-:Y:S02]  /*1010*/  ULDC.64 UR4, c[0x0][0x588] ;  /* 0x0001620000047ab9 */ /* 0x000fe40000000a00 */
[----:B------:R-:W-:-:S04]  /*1020*/  ISETP.NE.U32.AND P0, PT, RZ, UR4, PT ;  /* 0x00000004ff007c0c */ /* 0x000fc8000bf05070 */
[----:B------:R-:W-:-:S13]  /*1030*/  ISETP.NE.AND.EX P0, PT, RZ, UR5, PT, P0 ;  /* 0x00000005ff007c0c */ /* 0x000fda000bf05300 */
[----:B------:R-:W-:Y:S05]  /*1040*/  @!P0 BRA `(.L_x_13) ;  /* 0x00000000000c8947 */ /* 0x000fea0003800000 */
[----:B------:R-:W1:Y:S02]  /*1050*/  LDC.64 R2, c[0x0][0x588] ;  /* 0x00016200ff027b82 */ /* 0x000e640000000a00 */
[----:B-1----:R2:W5:Y:S01]  /*1060*/  LDG.E R2, desc[UR36][R2.64] ;  /* 0x0000002402027981 */ /* 0x002562000c1e1900 */
[----:B------:R-:W-:Y:S05]  /*1070*/  BRA `(.L_x_12) ;  /* 0x0000000000087947 */ /* 0x000fea0003800000 */
.L_x_13:
[----:B------:R-:W-:Y:S02]  /*1080*/  ULDC UR4, c[0x0][0x580] ;  /* 0x0001600000047ab9 */ /* 0x000fe40000000800 */
[----:B------:R-:W-:-:S07]  /*1090*/  IMAD.U32 R2, RZ, RZ, UR4 ;  /* 0x00000004ff027e24 */ /* 0x000fce000f8e00ff */
.L_x_12:
[----:B------:R-:W-:Y:S02]  /*10a0*/  ULDC.64 UR4, c[0x0][0x5a0] ;  /* 0x0001680000047ab9 */ /* 0x000fe40000000a00 */
[----:B------:R-:W-:-:S04]  /*10b0*/  ISETP.NE.U32.AND P0, PT, RZ, UR4, PT ;  /* 0x00000004ff007c0c */ /* 0x000fc8000bf05070 */
[----:B------:R-:W-:-:S13]  /*10c0*/  ISETP.NE.AND.EX P0, PT, RZ, UR5, PT, P0 ;  /* 0x00000005ff007c0c */ /* 0x000fda000bf05300 */
[----:B------:R-:W-:Y:S05]  /*10d0*/  @!P0 BRA `(.L_x_14) ;  /* 0x00000000001c8947 */ /* 0x000fea0003800000 */
[----:B------:R-:W3:Y:S02]  /*10e0*/  LDC.64 R4, c[0x0][0x5a0] ;  /* 0x00016800ff047b82 */ /* 0x000ee40000000a00 */
[----:B---3--:R-:W3:Y:S02]  /*10f0*/  LDG.E.64 R4, desc[UR36][R4.64] ;  /* 0x0000002404047981 */ /* 0x008ee4000c1e1b00 */
[----:B---3--:R-:W-:-:S04]  /*1100*/  ISETP.NE.U32.AND P0, PT, R4, RZ, PT ;  /* 0x000000ff0400720c */ /* 0x008fc80003f05070 */
[----:B------:R-:W-:-:S13]  /*1110*/  ISETP.NE.AND.EX P0, PT, R5, RZ, PT, P0 ;  /* 0x000000ff0500720c */ /* 0x000fda0003f05300 */
[----:B------:R-:W-:Y:S05]  /*1120*/  @!P0 BRA `(.L_x_14) ;  /* 0x0000000000088947 */ /* 0x000fea0003800000 */
[----:B------:R3:W5:Y:S01]  /*1130*/  LD.E R16, desc[UR36][R4.64] ;  /* 0x0000002404107980 */ /* 0x000762000c101900 */
[----:B------:R-:W-:Y:S05]  /*1140*/  BRA `(.L_x_15) ;  /* 0x0000000000247947 */ /* 0x000fea0003800000 */
.L_x_14:
[----:B------:R-:W-:Y:S02]  /*1150*/  ULDC.64 UR4, c[0x0][0x590] ;  /* 0x0001640000047ab9 */ /* 0x000fe40000000a00 */
[----:B------:R-:W-:-:S04]  /*1160*/  ISETP.NE.U32.AND P0, PT, RZ, UR4, PT ;  /* 0x00000004ff007c0c */ /* 0x000fc8000bf05070 */
[----:B------:R-:W-:-:S13]  /*1170*/  ISETP.NE.AND.EX P0, PT, RZ, UR5, PT, P0 ;  /* 0x00000005ff007c0c */ /* 0x000fda000bf05300 */
[----:B------:R-:W-:Y:S05]  /*1180*/  @!P0 BRA `(.L_x_16) ;  /* 0x00000000000c8947 */ /* 0x000fea0003800000 */
[----:B------:R-:W3:Y:S02]  /*1190*/  LDC.64 R16, c[0x0][0x590] ;  /* 0x00016400ff107b82 */ /* 0x000ee40000000a00 */
[----:B---3--:R4:W5:Y:S01]  /*11a0*/  LDG.E R16, desc[UR36][R16.64] ;  /* 0x0000002410107981 */ /* 0x008962000c1e1900 */
[----:B------:R-:W-:Y:S05]  /*11b0*/  BRA `(.L_x_15) ;  /* 0x0000000000087947 */ /* 0x000fea0003800000 */
.L_x_16:
[----:B------:R-:W-:Y:S02]  /*11c0*/  ULDC UR4, c[0x0][0x584] ;  /* 0x0001610000047ab9 */ /* 0x000fe40000000800 */
[----:B------:R-:W-:-:S07]  /*11d0*/  IMAD.U32 R16, RZ, RZ, UR4 ;  /* 0x00000004ff107e24 */ /* 0x000fce000f8e00ff */
.L_x_15:
[----:B------:R-:W-:-:S13]  /*11e0*/  LOP3.LUT P0, RZ, R0, 0xff, RZ, 0xc0, !PT ;  /* 0x000000ff00ff7812 */ /* 0x000fda000780c0ff */
[----:B------:R-:W-:Y:S05]  /*11f0*/  @!P0 EXIT ;  /* 0x000000000000894d */ /* 0x000fea0003800000 */
[----:B------:R-:W-:Y:S01]  /*1200*/  ULDC UR4, c[0x0][0x28c] ;  /* 0x0000a30000047ab9 */ /* 0x000fe20000000800 */
[----:B------:R-:W-:Y:S01]  /*1210*/  UMOV UR38, URZ ;  /* 0x0000003f00267c82 */ /* 0x000fe20008000000 */
[----:B------:R-:W-:Y:S01]  /*1220*/  UIADD3 UR4, UR4, 0x3f, URZ ;  /* 0x0000003f04047890 */ /* 0x000fe2000fffe03f */
[----:B------:R-:W-:-:S03]  /*1230*/  UMOV UR39, URZ ;  /* 0x0000003f00277c82 */ /* 0x000fc60008000000 */
[----:B------:R-:W-:-:S04]  /*1240*/  USHF.R.S32.HI UR5, URZ, 0x1f, UR4 ;  /* 0x0000001f3f057899 */ /* 0x000fc80008011404 */
[----:B------:R-:W-:-:S04]  /*1250*/  ULEA.HI UR5, UR5, UR4, URZ, 0x6 ;  /* 0x0000000405057291 */ /* 0x000fc8000f8f303f */
[----:B------:R-:W-:-:S12]  /*1260*/  USHF.R.S32.HI UR40, URZ, 0x6, UR5 ;  /* 0x000000063f287899 */ /* 0x000fd80008011405 */
.L_x_802:
[----:B0-----:R-:W0:Y:S01]  /*1270*/  S2R R0, SR_TID.X ;  /* 0x0000000000007919 */ /* 0x001e220000002100 */
[----:B-1----:R-:W1:Y:S01]  /*1280*/  S2UR UR7, SR_CgaCtaId ;  /* 0x00000000000779c3 */ /* 0x002e620000008800 */
[----:B------:R-:W-:Y:S02]  /*1290*/  UMOV UR6, 0x400 ;  /* 0x0000040000067882 */ /* 0x000fe40000000000 */
[----:B-1----:R-:W-:Y:S01]  /*12a0*/  ULEA UR6, UR7, UR6, 0x18 ;  /* 0x0000000607067291 */ /* 0x002fe2000f8ec03f */
[----:B0-----:R-:W-:-:S04]  /*12b0*/  LOP3.LUT R0, R0, 0x80, RZ, 0xc0, !PT ;  /* 0x0000008000007812 */ /* 0x001fc800078ec0ff */
[----:B------:R-:W-:-:S06]  /*12c0*/  SHF.R.U32.HI R0, RZ, 0x7, R0 ;  /* 0x00000007ff007819 */ /* 0x000fcc0000011600 */
[----:B------:R-:W0:Y:S02]  /*12d0*/  SHFL.IDX PT, R0, R0, RZ, 0x1f ;  /* 0x00001fff00007589 */ /* 0x000e2400000e0000 */
[----:B0-----:R-:W-:-:S13]  /*12e0*/  R2UR UR4, R0 ;  /* 0x00000000000472ca */ /* 0x001fda00000e0000 */
[----:B------:R-:W-:-:S04]  /*12f0*/  ULEA.HI UR5, UR4, UR4, URZ, 0x1 ;  /* 0x0000000404057291 */ /* 0x000fc8000f8f083f */
[----:B------:R-:W-:-:S04]  /*1300*/  ULOP3.LUT UR5, UR5, 0x7fffe, URZ, 0xc0, !UPT ;  /* 0x0007fffe05057892 */ /* 0x000fc8000f8ec03f */
[----:B------:R-:W-:-:S03]  /*1310*/  UIADD3 UR5, UR4, -UR5, URZ ;  /* 0x8000000504057290 */ /* 0x000fc6000fffe03f */
[----:B------:R-:W-:Y:S01]  /*1320*/  ULDC UR4, c[0x0][0x28c] ;  /* 0x0000a30000047ab9 */ /* 0x000fe20000000800 */
[----:B------:R-:W-:Y:S01]  /*1330*/  ULEA UR5, UR5, UR6, 0xd ;  /* 0x0000000605057291 */ /* 0x000fe2000f8e683f */
[----:B------:R-:W-:-:S03]  /*1340*/  ISETP.LT.AND P0, PT, RZ, UR4, PT ;  /* 0x00000004ff007c0c */ /* 0x000fc6000bf01270 */
[----:B------:R-:W-:-:S04]  /*1350*/  UIADD3 UR5, UR5, 0x100, URZ ;  /* 0x0000010005057890 */ /* 0x000fc8000fffe03f */
[----:B------:R-:W-:-:S04]  /*1360*/  USHF.R.U32.HI UR5, URZ, 0x4, UR5 ;  /* 0x000000043f057899 */ /* 0x000fc80008011605 */
[----:B------:R-:W-:Y:S02]  /*1370*/  ULOP3.LUT UR41, UR5, 0x3fff, URZ, 0xc0, !UPT ;  /* 0x00003fff05297892 */ /* 0x000fe4000f8ec03f */
[----:B---345:R-:W-:Y:S10]  /*1380*/  @P0 BRA `(.L_x_17) ;  /* 0x0000000000400947 */ /* 0x038ff40003800000 */
[----:B------:R-:W-:Y:S01]  /*1390*/  MOV R0, 0x0 ;  /* 0x0000000000007802 */ /* 0x000fe20000000f00 */
[----:B------:R-:W-:Y:S01]  /*13a0*/  ULDC.64 UR4, c[0x4][0x68] ;  /* 0x01001a0000047ab9 */ /* 0x000fe20000000a00 */
[----:B------:R-:W-:Y:S01]  /*13b0*/  ULDC.64 UR6, c[0x4][0x8] ;  /* 0x0100020000067ab9 */ /* 0x000fe20000000a00 */
[----:B---3--:R-:W-:Y:S01]  /*13c0*/  IMAD.U32 R4, RZ, RZ, UR4 ;  /* 0x00000004ff047e24 */ /* 0x008fe2000f8e00ff */
[----:B------:R0:W1:Y:S01]  /*13d0*/  LDC.64 R14, c[0x4][R0] ;  /* 0x01000000000e7b82 */ /* 0x0000620000000a00 */
[----:B------:R-:W-:Y:S01]  /*13e0*/  IMAD.U32 R5, RZ, RZ, UR5 ;  /* 0x00000005ff057e24 */ /* 0x000fe2000f8e00ff */
[----:B------:R-:W-:Y:S01]  /*13f0*/  ULDC.64 UR4, c[0x4][0x70] ;  /* 0x01001c0000047ab9 */ /* 0x000fe20000000a00 */
[----:B------:R-:W-:Y:S01]  /*1400*/  MOV R10, UR6 ;  /* 0x00000006000a7c02 */ /* 0x000fe20008000f00 */
[----:B------:R-:W-:Y:S02]  /*1410*/  IMAD.U32 R6, RZ, RZ, UR4 ;  /* 0x00000004ff067e24 */ /* 0x000fe4000f8e00ff */
[----:B------:R-:W-:-:S02]  /*1420*/  IMAD.U32 R7, RZ, RZ, UR5 ;  /* 0x00000005ff077e24 */ /* 0x000fc4000f8e00ff */
[----:B------:R-:W-:Y:S02]  /*1430*/  IMAD.U32 R11, RZ, RZ, UR7 ;  /* 0x00000007ff0b7e24 */ /* 0x000fe4000f8e00ff */
[----:B------:R-:W-:Y:S02]  /*1440*/  IMAD.MOV.U32 R8, RZ, RZ, 0x1e1 ;  /* 0x000001e1ff087424 */ /* 0x000fe400078e00ff */
[----:B------:R-:W-:Y:S02]  /*1450*/  IMAD.MOV.U32 R12, RZ, RZ, 0x1 ;  /* 0x00000001ff0c7424 */ /* 0x000fe400078e00ff */
[----:B0-----:R-:W-:-:S07]  /*1460*/  IMAD.MOV.U32 R13, RZ, RZ, RZ ;  /* 0x000000ffff0d7224 */ /* 0x001fce00078e00ff */
[----:B------:R-:W-:-:S07]  /*1470*/  LEPC R20, `(.L_x_17) ;  /* 0x000000001014794e */ /* 0x000fce0000000000 */
[----:B-12-45:R-:W-:Y:S05]  /*1480*/  CALL.ABS.NOINC R14 ;  /* 0x000000000e007343 */ /* 0x036fea0003c00000 */
.L_x_17:
[----:B------:R-:W2:Y:S02]  /*1490*/  LDL R20, [R1+0x304] ;  /* 0x0003040001147983 */ /* 0x000ea40000100800 */
[----:B--2---:R-:W-:-:S04]  /*14a0*/  LOP3.LUT R0, R20, 0x1, RZ, 0xfc, !PT ;  /* 0x0000000114007812 */ /* 0x004fc800078efcff */
[----:B------:R-:W-:-:S13]  /*14b0*/  ISETP.NE.AND P0, PT, R0, 0x3, PT ;  /* 0x000000030000780c */ /* 0x000fda0003f05270 */
[----:B------:R-:W-:Y:S05]  /*14c0*/  @!P0 BRA `(.L_x_18) ;  /* 0x0000000000048947 */ /* 0x000fea0003800000 */
[----:B------:R-:W-:Y:S01]  /*14d0*/  BPT.TRAP 0x1 ;  /* 0x000000040000795c */ /* 0x000fe20000300000 */
.L_x_18:
[----:B------:R-:W0:Y:S01]  /*14e0*/  S2UR UR5, SR_CgaCtaId ;  /* 0x00000000000579c3 */ /* 0x000e220000008800 */
[----:B------:R-:W-:Y:S01]  /*14f0*/  UMOV UR4, 0x400 ;  /* 0x0000040000047882 */ /* 0x000fe20000000000 */
[----:B------:R-:W-:Y:S02]  /*1500*/  IMAD.U32 R3, RZ, RZ, UR38 ;  /* 0x00000026ff037e24 */ /* 0x000fe4000f8e00ff */
[----:B---3--:R-:W-:-:S03]  /*1510*/  IMAD.U32 R5, RZ, RZ, UR39 ;  /* 0x00000027ff057e24 */ /* 0x008fc6000f8e00ff */
[----:B------:R-:W-:Y:S01]  /*1520*/  SHF.L.U32 R3, R3, 0x1f, RZ ;  /* 0x0000001f03037819 */ /* 0x000fe200000006ff */
[----:B0-----:R-:W-:-:S06]  /*1530*/  ULEA UR4, UR5, UR4, 0x18 ;  /* 0x0000000405047291 */ /* 0x001fcc000f8ec03f */
[----:B------:R-:W-:-:S05]  /*1540*/  MOV R0, UR4 ;  /* 0x0000000400007c02 */ /* 0x000fca0008000f00 */
[----:B------:R-:W-:-:S04]  /*1550*/  IMAD R4, R5, 0x8, R0 ;  /* 0x0000000805047824 */ /* 0x000fc800078e0200 */
[----:B------:R0:W1:Y:S01]  /*1560*/  SYNCS.PHASECHK.TRANS64.TRYWAIT P1, [R4+URZ], R3 ;  /* 0x00000003040075a7 */ /* 0x000062000802017f */
[----:B------:R-:W-:Y:S05]  /*1570*/  @!P0 BRA `(.L_x_19) ;  /* 0x0000000000048947 */ /* 0x000fea0003800000 */
[----:B------:R-:W-:Y:S01]  /*1580*/  BPT.TRAP 0x1 ;  /* 0x000000040000795c */ /* 0x000fe20000300000 */
.L_x_19:
[----:B-1----:R-:W-:Y:S05]  /*1590*/  @P1 BRA `(.L_x_20) ;  /* 0x0000000000081947 */ /* 0x002fea0003800000 */
[----:B------:R-:W1:Y:S02]  /*15a0*/  SYNCS.PHASECHK.TRANS64.TRYWAIT P1, [R4+URZ], R3 ;  /* 0x00000003040075a7 */ /* 0x000e64000802017f */
[----:B-1----:R-:W-:Y:S05]  /*15b0*/  @!P1 BRA `(.L_x_21) ;  /* 0x000002b000149947 */ /* 0x002fea0003800000 */
.L_x_20:
[----:B------:R-:W-:-:S04]  /*15c0*/  UISETP.LT.AND UP0, UPT, UR40, 0x1, UPT ;  /* 0x000000012800788c */ /* 0x000fc8000bf01270 */
[----:B------:R-:W-:-:S06]  /*15d0*/  USEL UR4, UR40, 0x1, UP0 ;  /* 0x0000000128047887 */ /* 0x000fcc0008000000 */
[----:B------:R-:W-:Y:S01]  /*15e0*/  IMAD.U32 R5, RZ, RZ, UR4 ;  /* 0x00000004ff057e24 */ /* 0x000fe2000f8e00ff */
[----:B------:R-:W-:Y:S05]  /*15f0*/  WARPSYNC.ALL ;  /* 0x0000000000007948 */ /* 0x000fea0003800000 */
[----:B------:R-:W-:-:S04]  /*1600*/  IADD3 R5, -R5, UR40, RZ ;  /* 0x0000002805057c10 */ /* 0x000fc8000fffe1ff */
[----:B------:R-:W-:Y:S02]  /*1610*/  ISETP.GE.AND P1, PT, R5, 0x1, PT ;  /* 0x000000010500780c */ /* 0x000fe40003f26270 */
[----:B------:R-:W-:Y:S01]  /*1620*/  R2UR UR4, R0 ;  /* 0x00000000000472ca */ /* 0x000fe200000e0000 */
[----:B------:R-:W-:Y:S01]  /*1630*/  WARPGROUP.ARRIVE ;  /* 0x00000000000079c5 */ /* 0x000fe20000000000 */
[----:B------:R-:W-:Y:S01]  /*1640*/  UMOV UR9, 0x40000040 ;  /* 0x4000004000097882 */ /* 0x000fe20000000000 */
[----:B------:R-:W-:Y:S01]  /*1650*/  UMOV UR11, 0x40000040 ;  /* 0x40000040000b7882 */ /* 0x000fe20000000000 */
[----:B------:R-:W-:Y:S01]  /*1660*/  STL [R1+0x464], R23 ;  /* 0x0004641701007387 */ /* 0x000fe20000100800 */
[----:B------:R-:W-:Y:S01]  /*1670*/  UMOV UR13, UR9 ;  /* 0x00000009000d7c82 */ /* 0x000fe20008000000 */
[----:B------:R-:W-:Y:S02]  /*1680*/  UMOV UR15, 0x40000040 ;  /* 0x40000040000f7882 */ /* 0x000fe40000000000 */
[----:B------:R2:W-:Y:S04]  /*1690*/  STL [R1+0x460], R22 ;  /* 0x0004601601007387 */ /* 0x0005e80000100800 */
[----:B------:R-:W-:Y:S01]  /*16a0*/  STL [R1+0x45c], R19 ;  /* 0x00045c1301007387 */ /* 0x000fe20000100800 */
[----:B------:R-:W-:-:S03]  /*16b0*/  UIADD3 UR4, UR4, 0x12100, URZ ;  /* 0x0001210004047890 */ /* 0x000fc6000fffe03f */
[----:B------:R-:W-:Y:S01]  /*16c0*/  STL [R1+0x458], R18 ;  /* 0x0004581201007387 */ /* 0x000fe20000100800 */
[----:B------:R-:W-:-:S03]  /*16d0*/  USHF.R.U32.HI UR4, URZ, 0x4, UR4 ;  /* 0x000000043f047899 */ /* 0x000fc60008011604 */
[----:B------:R-:W-:Y:S01]  /*16e0*/  STL [R1+0x454], R17 ;  /* 0x0004541101007387 */ /* 0x000fe20000100800 */
[----:B------:R-:W-:Y:S02]  /*16f0*/  ULOP3.LUT UR5, UR4, 0x3fff, URZ, 0xc0, !UPT ;  /* 0x00003fff04057892 */ /* 0x000fe4000f8ec03f */
[----:B------:R-:W-:Y:S01]  /*1700*/  ULOP3.LUT UR4, UR41, 0x10000, URZ, 0xfc, !UPT ;  /* 0x0001000029047892 */ /* 0x000fe2000f8efc3f */
[----:B-----5:R-:W-:Y:S01]  /*1710*/  STL [R1+0x450], R16 ;  /* 0x0004501001007387 */ /* 0x020fe20000100800 */
[----:B------:R-:W-:Y:S02]  /*1720*/  ULOP3.LUT UR5, UR5, 0x10000, URZ, 0xfc, !UPT ;  /* 0x0001000005057892 */ /* 0x000fe4000f8efc3f */
[----:B------:R-:W-:Y:S01]  /*1730*/  UIMAD UR8, UR39, 0x600, UR4 ;  /* 0x00000600270878a4 */ /* 0x000fe2000f8e0204 */
[----:B------:R-:W-:Y:S01]  /*1740*/  STL [R1+0x44c], R5 ;  /* 0x00044c0501007387 */ /* 0x000fe20000100800 */
[----:B------:R-:W-:-:S03]  /*1750*/  UIMAD UR6, UR39, 0xc00, UR5 ;  /* 0x00000c00270678a4 */ /* 0x000fc6000f8e0205 */
[----:B------:R-:W-:Y:S01]  /*1760*/  STL [R1+0x448], R2 ;  /* 0x0004480201007387 */ /* 0x000fe20000100800 */
[----:B------:R-:W-:Y:S01]  /*1770*/  UIADD3 UR14, UR6, 0x600, URZ ;  /* 0x00000600060e7890 */ /* 0x000fe2000fffe03f */
[----:B------:R-:W-:Y:S02]  /*1780*/  UMOV UR12, UR8 ;  /* 0x00000008000c7c82 */ /* 0x000fe40008000000 */
[----:B------:R-:W-:Y:S01]  /*1790*/  UMOV UR10, UR6 ;  /* 0x00000006000a7c82 */ /* 0x000fe20008000000 */
[----:B------:R3:W-:Y:S01]  /*17a0*/  STL [R1+0x468], R0 ;  /* 0x0004680001007387 */ /* 0x0007e20000100800 */
[----:B------:R-:W-:Y:S03]  /*17b0*/  HGMMA.64x192x16.F32 R100, gdesc[UR8], RZ, !UPT, gsb0 ;  /* 0x02e00000086479f0 */ /* 0x000fe6000c0008ff */
[----:B------:R-:W-:Y:S02]  /*17c0*/  WARPGROUP.DEPBAR.LE gsb0, 0x0 ;  /* 0x00008000000079c5 */ /* 0x000fe40000010000 */
[----:B------:R-:W-:Y:S01]  /*17d0*/  IMAD.MOV.U32 R76, RZ, RZ, R120 ;  /* 0x000000ffff4c7224 */ /* 0x000fe200078e0078 */
[----:B------:R-:W-:Y:S01]  /*17e0*/  MOV R71, R125 ;  /* 0x0000007d00477202 */ /* 0x000fe20000000f00 */
        /* <DEDUP_REMOVED lines=13> */
[----:B--2---:R-:W-:Y:S01]  /*18c0*/  MOV R22, R174 ;  /* 0x000000ae00167202 */ /* 0x004fe20000000f00 */
[----:B------:R-:W-:Y:S01]  /*18d0*/  IMAD.MOV.U32 R67, RZ, RZ, R129 ;  /* 0x000000ffff437224 */ /* 0x000fe200078e0081 */
[----:B------:R-:W-:Y:S01]  /*18e0*/  MOV R15, R181 ;  /* 0x000000b5000f7202 */ /* 0x000fe20000000f00 */
[----:B------:R-:W-:Y:S01]  /*18f0*/  IMAD.MOV.U32 R66, RZ, RZ, R130 ;  /* 0x000000ffff427224 */ /* 0x000fe200078e0082 */
[----:B------:R-:W-:Y:S01]  /*1900*/  MOV R8, R188 ;  /* 0x000000bc00087202 */ /* 0x000fe20000000f00 */
[----:B------:R-:W-:Y:S01]  /*1910*/  IMAD.MOV.U32 R65, RZ, RZ, R131 ;  /* 0x000000ffff417224 */ /* 0x000fe200078e0083 */
[----:B---3--:R-:W-:Y:S01]  /*1920*/  MOV R0, R195 ;  /* 0x000000c300007202 */ /* 0x008fe20000000f00 */
[----:B------:R-:W-:Y:S01]  /*1930*/  IMAD.MOV.U32 R63, RZ, RZ, R133 ;  /* 0x000000ffff3f7224 */ /* 0x000fe200078e0085 */
[----:B------:R-:W-:Y:S01]  /*1940*/  MOV R92, R104 ;  /* 0x00000068005c7202 */ /* 0x000fe20000000f00 */
[----:B------:R-:W-:Y:S01]  /*1950*/  IMAD.MOV.U32 R62, RZ, RZ, R134 ;  /* 0x000000ffff3e7224 */ /* 0x000fe200078e0086 */
[----:B------:R-:W-:Y:S01]  /*1960*/  MOV R85, R111 ;  /* 0x0000006f00557202 */ /* 0x000fe20000000f00 */
[----:B------:R-:W-:Y:S01]  /*1970*/  IMAD.MOV.U32 R61, RZ, RZ, R135 ;  /* 0x000000ffff3d7224 */ /* 0x000fe200078e0087 */
[----:B------:R-:W-:Y:S01]  /*1980*/  MOV R78, R118 ;  /* 0x00000076004e7202 */ /* 0x000fe20000000f00 */
[----:B------:R-:W-:-:S02]  /*1990*/  IMAD.MOV.U32 R60, RZ, RZ, R136 ;  /* 0x000000ffff3c7224 */ /* 0x000fc400078e0088 */
[----:B------:R-:W-:Y:S02]  /*19a0*/  IMAD.MOV.U32 R59, RZ, RZ, R137 ;  /* 0x000000ffff3b7224 */ /* 0x000fe400078e0089 */
[----:B------:R-:W-:Y:S02]  /*19b0*/  IMAD.MOV.U32 R58, RZ, RZ, R138 ;  /* 0x000000ffff3a7224 */ /* 0x000fe400078e008a */
[----:B------:R-:W-:Y:S02]  /*19c0*/  IMAD.MOV.U32 R56, RZ, RZ, R140 ;  /* 0x000000ffff387224 */ /* 0x000fe400078e008c */
[----:B------:R-:W-:Y:S02]  /*19d0*/  IMAD.MOV.U32 R55, RZ, RZ, R141 ;  /* 0x000000ffff377224 */ /* 0x000fe400078e008d */
[----:B------:R-:W-:Y:S02]  /*19e0*/  IMAD.MOV.U32 R54, RZ, RZ, R142 ;  /* 0x000000ffff367224 */ /* 0x000fe400078e008e */
        /* <DEDUP_REMOVED lines=31> */
[----:B----4-:R-:W-:Y:S02]  /*1be0*/  IMAD.MOV.U32 R17, RZ, RZ, R179 ;  /* 0x000000ffff117224 */ /* 0x010fe400078e00b3 */
        /* <DEDUP_REMOVED lines=10> */
[----:B01----:R-:W-:-:S02]  /*1c90*/  IMAD.MOV.U32 R4, RZ, RZ, R192 ;  /* 0x000000ffff047224 */ /* 0x003fc400078e00c0 */
[----:B------:R-:W-:Y:S02]  /*1ca0*/  IMAD.MOV.U32 R3, RZ, RZ, R193 ;  /* 0x000000ffff037224 */ /* 0x000fe400078e00c1 */
[----:B------:R-:W-:Y:S02]  /*1cb0*/  IMAD.MOV.U32 R2, RZ, RZ, R194 ;  /* 0x000000ffff027224 */ /* 0x000fe400078e00c2 */
[----:B------:R-:W-:Y:S01]  /*1cc0*/  WARPGROUP.ARRIVE ;  /* 0x00000000000079c5 */ /* 0x000fe20000000000 */
[----:B------:R-:W-:Y:S02]  /*1cd0*/  IMAD.MOV.U32 R96, RZ, RZ, R100 ;  /* 0x000000ffff607224 */ /* 0x000fe400078e0064 */
[----:B------:R-:W-:Y:S02]  /*1ce0*/  IMAD.MOV.U32 R95, RZ, RZ, R101 ;  /* 0x000000ffff5f7224 */ /* 0x000fe400078e0065 */
[----:B------:R-:W-:Y:S01]  /*1cf0*/  IMAD.MOV.U32 R94, RZ, RZ, R102 ;  /* 0x000000ffff5e7224 */ /* 0x000fe200078e0066 */
[----:B------:R-:W-:Y:S01]  /*1d00*/  HGMMA.64x192x16.F32 R120, gdesc[UR12], RZ, !UPT, gsb0 ;  /* 0x02e000000c7879f0 */ /* 0x000fe2000c0008ff */
[----:B------:R-:W-:Y:S01]  /*1d10*/  IMAD.MOV.U32 R93, RZ, RZ, R103 ;  /* 0x000000ffff5d7224 */ /* 0x000fe200078e0067 */
[----:B------:R-:W-:Y:S01]  /*1d20*/  UIADD3 UR12, UR8, 0x400, URZ ;  /* 0x00000400080c7890 */ /* 0x000fe2000fffe03f */
[----:B------:R-:W-:Y:S01]  /*1d30*/  IMAD.MOV.U32 R91, RZ, RZ, R105 ;  /* 0x000000ffff5b7224 */ /* 0x000fe200078e0069 */
[----:B------:R-:W-:Y:S01]  /*1d40*/  UMOV UR13, 0x40000040 ;  /* 0x40000040000d7882 */ /* 0x000fe20000000000 */
        /* <DEDUP_REMOVED lines=11> */
[----:B------:R-:W-:Y:S01]  /*1e00*/  IMAD.MOV.U32 R77, RZ, RZ, R119 ;  /* 0x000000ffff4d7224 */ /* 0x000fe200078e0077 */
[----:B------:R-:W-:Y:S02]  /*1e10*/  WARPGROUP.DEPBAR.LE gsb0, 0x0 ;  /* 0x00008000000079c5 */ /* 0x000fe40000010000 */
[----:B------:R0:W-:Y:S04]  /*1e20*/  STL.64 [R1+0xcc0], R214 ;  /* 0x000cc0d601007387 */ /* 0x0001e80000100a00 */
[----:B------:R1:W-:Y:S04]  /*1e30*/  STL.64 [R1+0xcb8], R212 ;  /* 0x000cb8d401007387 */ /* 0x0003e80000100a00 */
[----:B------:R2:W-:Y:S04]  /*1e40*/  STL.64 [R1+0xcb0], R210 ;  /* 0x000cb0d201007387 */ /* 0x0005e80000100a00 */
[----:B------:R3:W-:Y:S01]  /*1e50*/  STL.64 [R1+0xca8], R208 ;  /* 0x000ca8d001007387 */ /* 0x0007e20000100a00 */
[----:B0-----:R-:W-:-:S02]  /*1e60*/  IMAD.MOV.U32 R214, RZ, RZ, R2 ;  /* 0x000000ffffd67224 */ /* 0x001fc400078e0002 */
[----:B------:R-:W-:Y:S01]  /*1e70*/  IMAD.MOV.U32 R215, RZ, RZ, R0 ;  /* 0x000000ffffd77224 */ /* 0x000fe200078e0000 */
[----:B------:R0:W-:Y:S01]  /*1e80*/  STL.64 [R1+0xca0], R206 ;  /* 0x000ca0ce01007387 */ /* 0x0001e20000100a00 */
[----:B-1----:R-:W-:Y:S02]  /*1e90*/  IMAD.MOV.U32 R212, RZ, RZ, R4 ;  /* 0x000000ffffd47224 */ /* 0x002fe400078e0004 */
[----:B------:R-:W-:Y:S01]  /*1ea0*/  IMAD.MOV.U32 R213, RZ, RZ, R3 ;  /* 0x000000ffffd57224 */ /* 0x000fe200078e0003 */
[----:B------:R1:W-:Y:S01]  /*1eb0*/  STL.64 [R1+0xc98], R204 ;  /* 0x000c98cc01007387 */ /* 0x0003e20000100a00 */
[----:B--2---:R-:W-:Y:S01]  /*1ec0*/  MOV R210, R6 ;  /* 0x0000000600d27202 */ /* 0x004fe20000000f00 */
[----:B------:R-:W-:Y:S02]  /*1ed0*/  IMAD.MOV.U32 R211, RZ, RZ, R5 ;  /* 0x000000ffffd37224 */ /* 0x000fe400078e0005 */
[----:B------:R2:W-:Y:S01]  /*1ee0*/  STL.64 [R1+0xc90], R202 ;  /* 0x000c90ca01007387 */ /* 0x0005e20000100a00 */
[----:B---3--:R-:W-:-:S02]  /*1ef0*/  IMAD.MOV.U32 R208, RZ, RZ, R8 ;  /* 0x000000ffffd07224 */ /* 0x008fc400078e0008 */
[----:B------:R-:W-:Y:S01]  /*1f00*/  IMAD.MOV.U32 R209, RZ, RZ, R7 ;  /* 0x000000ffffd17224 */ /* 0x000fe200078e0007 */
[----:B------:R3:W-:Y:S01]  /*1f10*/  STL.64 [R1+0xc88], R200 ;  /* 0x000c88c801007387 */ /* 0x0007e20000100a00 */
[----:B0-----:R-:W-:Y:S02]  /*1f20*/  IMAD.MOV.U32 R206, RZ, RZ, R10 ;  /* 0x000000ffffce7224 */ /* 0x001fe400078e000a */
[----:B------:R-:W-:Y:S01]  /*1f30*/  IMAD.MOV.U32 R207, RZ, RZ, R9 ;  /* 0x000000ffffcf7224 */ /* 0x000fe200078e0009 */
[----:B------:R0:W-:Y:S01]  /*1f40*/  STL.64 [R1+0xc80], R198 ;  /* 0x000c80c601007387 */ /* 0x0001e20000100a00 */
[----:B-1----:R-:W-:Y:S02]  /*1f50*/  IMAD.MOV.U32 R204, RZ, RZ, R12 ;  /* 0x000000ffffcc7224 */ /* 0x002fe400078e000c */
[----:B------:R-:W-:Y:S01]  /*1f60*/  IMAD.MOV.U32 R205, RZ, RZ, R11 ;  /* 0x000000ffffcd7224 */ /* 0x000fe200078e000b */
[----:B------:R1:W-:Y:S01]  /*1f70*/  STL.64 [R1+0xc78], R196 ;  /* 0x000c78c401007387 */ /* 0x0003e20000100a00 */
[----:B--2---:R-:W-:Y:S01]  /*1f80*/  IMAD.MOV.U32 R202, RZ, RZ, R14 ;  /* 0x000000ffffca7224 */ /* 0x004fe200078e000e */
[----:B------:R-:W-:-:S02]  /*1f90*/  MOV R203, R13 ;  /* 0x0000000d00cb7202 */ /* 0x000fc40000000f00 */
[----:B------:R2:W-:Y:S01]  /*1fa0*/  STL.64 [R1+0xc70], R194 ;  /* 0x000c70c201007387 */ /* 0x0005e20000100a00 */
[----:B---3--:R-:W-:Y:S02]  /*1fb0*/  IMAD.MOV.U32 R200, RZ, RZ, R16 ;  /* 0x000000ffffc87224 */ /* 0x008fe400078e0010 */
[----:B------:R-:W-:Y:S01]  /*1fc0*/  IMAD.MOV.U32 R201, RZ, RZ, R15 ;  /* 0x000000ffffc97224 */ /* 0x000fe200078e000f */
[----:B------:R3:W-:Y:S01]  /*1fd0*/  STL.64 [R1+0xc68], R192 ;  /* 0x000c68c001007387 */ /* 0x0007e20000100a00 */
[----:B0-----:R-:W-:Y:S02]  /*1fe0*/  IMAD.MOV.U32 R198, RZ, RZ, R18 ;  /* 0x000000ffffc67224 */ /* 0x001fe400078e0012 */
[----:B------:R-:W-:Y:S01]  /*1ff0*/  IMAD.MOV.U32 R199, RZ, RZ, R17 ;  /* 0x000000ffffc77224 */ /* 0x000fe200078e0011 */
[----:B------:R0:W-:Y:S01]  /*2000*/  STL.64 [R1+0xc60], R190 ;  /* 0x000c60be01007387 */ /* 0x0001e20000100a00 */
[----:B-1----:R-:W-:Y:S01]  /*2010*/  MOV R196, R20 ;  /* 0x0000001400c47202 */ /* 0x002fe20000000f00 */
[----:B------:R-:W-:-:S02]  /*2020*/  IMAD.MOV.U32 R197, RZ, RZ, R19 ;  /* 0x000000ffffc57224 */ /* 0x000fc400078e0013 */
[----:B------:R1:W-:Y:S01]  /*2030*/  STL.64 [R1+0xc58], R188 ;  /* 0x000c58bc01007387 */ /* 0x0003e20000100a00 */
[----:B--2---:R-:W-:Y:S02]  /*2040*/  IMAD.MOV.U32 R194, RZ, RZ, R22 ;  /* 0x000000ffffc27224 */ /* 0x004fe400078e0016 */
[----:B------:R-:W-:Y:S01]  /*2050*/  IMAD.MOV.U32 R195, RZ, RZ, R21 ;  /* 0x000000ffffc37224 */ /* 0x000fe200078e0015 */
[----:B------:R2:W-:Y:S01]  /*2060*/  STL.64 [R1+0xc50], R186 ;  /* 0x000c50ba01007387 */ /* 0x0005e20000100a00 */
[----:B---3--:R-:W-:Y:S02]  /*2070*/  IMAD.MOV.U32 R192, RZ, RZ, R24 ;  /* 0x000000ffffc07224 */ /* 0x008fe400078e0018 */
[----:B------:R-:W-:Y:S01]  /*2080*/  IMAD.MOV.U32 R193, RZ, RZ, R23 ;  /* 0x000000ffffc17224 */ /* 0x000fe200078e0017 */
[----:B------:R3:W-:Y:S01]  /*2090*/  STL.64 [R1+0xc48], R184 ;  /* 0x000c48b801007387 */ /* 0x0007e20000100a00 */
[----:B0-----:R-:W-:Y:S02]  /*20a0*/  IMAD.MOV.U32 R190, RZ, RZ, R26 ;  /* 0x000000ffffbe7224 */ /* 0x001fe400078e001a */
[----:B------:R-:W-:Y:S01]  /*20b0*/  IMAD.MOV.U32 R191, RZ, RZ, R25 ;  /* 0x000000ffffbf7224 */ /* 0x000fe200078e0019 */
[----:B------:R0:W-:Y:S01]  /*20c0*/  STL.64 [R1+0xc40], R182 ;  /* 0x000c40b601007387 */ /* 0x0001e20000100a00 */
[----:B-1----:R-:W-:Y:S01]  /*20d0*/  IMAD.MOV.U32 R188, RZ, RZ, R28 ;  /* 0x000000ffffbc7224 */ /* 0x002fe200078e001c */
[----:B------:R-:W-:-:S02]  /*20e0*/  MOV R189, R27 ;  /* 0x0000001b00bd7202 */ /* 0x000fc40000000f00 */
[----:B------:R1:W-:Y:S01]  /*20f0*/  STL.64 [R1+0xc38], R180 ;  /* 0x000c38b401007387 */ /* 0x0003e20000100a00 */
[----:B--2---:R-:W-:Y:S02]  /*2100*/  IMAD.MOV.U32 R186, RZ, RZ, R30 ;  /* 0x000000ffffba7224 */ /* 0x004fe400078e001e */
[----:B------:R-:W-:Y:S01]  /*2110*/  IMAD.MOV.U32 R187, RZ, RZ, R29 ;  /* 0x000000ffffbb7224 */ /* 0x000fe200078e001d */
[----:B------:R2:W-:Y:S01]  /*2120*/  STL.64 [R1+0xc30], R178 ;  /* 0x000c30b201007387 */ /* 0x0005e20000100a00 */
[----:B---3--:R-:W-:Y:S02]  /*2130*/  IMAD.MOV.U32 R184, RZ, RZ, R32 ;  /* 0x000000ffffb87224 */ /* 0x008fe400078e0020 */
[----:B------:R-:W-:Y:S01]  /*2140*/  IMAD.MOV.U32 R185, RZ, RZ, R31 ;  /* 0x000000ffffb97224 */ /* 0x000fe200078e001f */
[----:B------:R3:W-:Y:S01]  /*2150*/  STL.64 [R1+0xc28], R176 ;  /* 0x000c28b001007387 */ /* 0x0007e20000100a00 */
[----:B0-----:R-:W-:Y:S01]  /*2160*/  MOV R182, R34 ;  /* 0x0000002200b67202 */ /* 0x001fe20000000f00 */
[----:B------:R-:W-:-:S02]  /*2170*/  IMAD.MOV.U32 R183, RZ, RZ, R33 ;  /* 0x000000ffffb77224 */ /* 0x000fc400078e0021 */
[----:B------:R0:W-:Y:S01]  /*2180*/  STL.64 [R1+0xc20], R174 ;  /* 0x000c20ae01007387 */ /* 0x0001e20000100a00 */
[----:B-1----:R-:W-:Y:S02]  /*2190*/  IMAD.MOV.U32 R180, RZ, RZ, R36 ;  /* 0x000000ffffb47224 */ /* 0x002fe400078e0024 */
[----:B------:R-:W-:Y:S01]  /*21a0*/  IMAD.MOV.U32 R181, RZ, RZ, R35 ;  /* 0x000000ffffb57224 */ /* 0x000fe200078e0023 */
[----:B------:R1:W-:Y:S01]  /*21b0*/  STL.64 [R1+0xc18], R172 ;  /* 0x000c18ac01007387 */ /* 0x0003e20000100a00 */
[----:B--2---:R-:W-:Y:S02]  /*21c0*/  IMAD.MOV.U32 R178, RZ, RZ, R38 ;  /* 0x000000ffffb27224 */ /* 0x004fe400078e0026 */
[----:B------:R-:W-:Y:S01]  /*21d0*/  IMAD.MOV.U32 R179, RZ, RZ, R37 ;  /* 0x000000ffffb37224 */ /* 0x000fe200078e0025 */
[----:B------:R2:W-:Y:S01]  /*21e0*/  STL.64 [R1+0xc10], R170 ;  /* 0x000c10aa01007387 */ /* 0x0005e20000100a00 */
[----:B---3--:R-:W-:Y:S02]  /*21f0*/  IMAD.MOV.U32 R176, RZ, RZ, R40 ;  /* 0x000000ffffb07224 */ /* 0x008fe400078e0028 */
[----:B------:R-:W-:Y:S01]  /*2200*/  IMAD.MOV.U32 R177, RZ, RZ, R39 ;  /* 0x000000ffffb17224 */ /* 0x000fe200078e0027 */
[----:B------:R3:W-:Y:S01]  /*2210*/  STL.64 [R1+0xc08], R168 ;  /* 0x000c08a801007387 */ /* 0x0007e20000100a00 */
[----:B0-----:R-:W-:Y:S01]  /*2220*/  IMAD.MOV.U32 R174, RZ, RZ, R42 ;  /* 0x000000ffffae7224 */ /* 0x001fe200078e002a */
[----:B------:R-:W-:-:S02]  /*2230*/  MOV R175, R41 ;  /* 0x0000002900af7202 */ /* 0x000fc40000000f00 */
[----:B------:R0:W-:Y:S01]  /*2240*/  STL.64 [R1+0xc00], R166 ;  /* 0x000c00a601007387 */ /* 0x0001e20000100a00 */
[----:B-1----:R-:W-:Y:S02]  /*2250*/  IMAD.MOV.U32 R172, RZ, RZ, R44 ;  /* 0x000000ffffac7224 */ /* 0x002fe400078e002c */
[----:B------:R-:W-:Y:S01]  /*2260*/  IMAD.MOV.U32 R173, RZ, RZ, R43 ;  /* 0x000000ffffad7224 */ /* 0x000fe200078e002b */
[----:B------:R1:W-:Y:S01]  /*2270*/  STL.64 [R1+0xbf8], R164 ;  /* 0x000bf8a401007387 */ /* 0x0003e20000100a00 */
[----:B--2---:R-:W-:Y:S02]  /*2280*/  IMAD.MOV.U32 R170, RZ, RZ, R46 ;  /* 0x000000ffffaa7224 */ /* 0x004fe400078e002e */
[----:B------:R-:W-:Y:S01]  /*2290*/  IMAD.MOV.U32 R171, RZ, RZ, R45 ;  /* 0x000000ffffab7224 */ /* 0x000fe200078e002d */
[----:B------:R2:W-:Y:S01]  /*22a0*/  STL.64 [R1+0xbf0], R162 ;  /* 0x000bf0a201007387 */ /* 0x0005e20000100a00 */
[----:B---3--:R-:W-:Y:S01]  /*22b0*/  MOV R168, R48 ;  /* 0x0000003000a87202 */ /* 0x008fe20000000f00 */
[----:B------:R-:W-:-:S02]  /*22c0*/  IMAD.MOV.U32 R169, RZ, RZ, R47 ;  /* 0x000000ffffa97224 */ /* 0x000fc400078e002f */
[----:B------:R3:W-:Y:S01]  /*22d0*/  STL.64 [R1+0xbe8], R160 ;  /* 0x000be8a001007387 */ /* 0x0007e20000100a00 */
[----:B0-----:R-:W-:Y:S02]  /*22e0*/  IMAD.MOV.U32 R166, RZ, RZ, R50 ;  /* 0x000000ffffa67224 */ /* 0x001fe400078e0032 */
[----:B------:R-:W-:Y:S01]  /*22f0*/  IMAD.MOV.U32 R167, RZ, RZ, R49 ;  /* 0x000000ffffa77224 */ /* 0x000fe200078e0031 */
[----:B------:R0:W-:Y:S01]  /*2300*/  STL.64 [R1+0xbe0], R158 ;  /* 0x000be09e01007387 */ /* 0x0001e20000100a00 */
[----:B-1----:R-:W-:Y:S02]  /*2310*/  IMAD.MOV.U32 R164, RZ, RZ, R52 ;  /* 0x000000ffffa47224 */ /* 0x002fe400078e0034 */
[----:B------:R-:W-:Y:S01]  /*2320*/  IMAD.MOV.U32 R165, RZ, RZ, R51 ;  /* 0x000000ffffa57224 */ /* 0x000fe200078e0033 */
[----:B------:R1:W-:Y:S01]  /*2330*/  STL.64 [R1+0xbd8], R156 ;  /* 0x000bd89c01007387 */ /* 0x0003e20000100a00 */
[----:B--2---:R-:W-:Y:S02]  /*2340*/  IMAD.MOV.U32 R162, RZ, RZ, R54 ;  /* 0x000000ffffa27224 */ /* 0x004fe400078e0036 */
[----:B------:R-:W-:Y:S01]  /*2350*/  IMAD.MOV.U32 R163, RZ, RZ, R53 ;  /* 0x000000ffffa37224 */ /* 0x000fe200078e0035 */
[----:B------:R2:W-:Y:S01]  /*2360*/  STL.64 [R1+0xbd0], R154 ;  /* 0x000bd09a01007387 */ /* 0x0005e20000100a00 */
[----:B---3--:R-:W-:Y:S01]  /*2370*/  IMAD.MOV.U32 R160, RZ, RZ, R56 ;  /* 0x000000ffffa07224 */ /* 0x008fe200078e0038 */
[----:B------:R-:W-:-:S02]  /*2380*/  MOV R161, R55 ;  /* 0x0000003700a17202 */ /* 0x000fc40000000f00 */
[----:B------:R3:W-:Y:S01]  /*2390*/  STL.64 [R1+0xbc8], R152 ;  /* 0x000bc89801007387 */ /* 0x0007e20000100a00 */
[----:B0-----:R-:W-:Y:S02]  /*23a0*/  IMAD.MOV.U32 R158, RZ, RZ, R58 ;  /* 0x000000ffff9e7224 */ /* 0x001fe400078e003a */
[----:B------:R-:W-:Y:S01]  /*23b0*/  IMAD.MOV.U32 R159, RZ, RZ, R57 ;  /* 0x000000ffff9f7224 */ /* 0x000fe200078e0039 */
[----:B------:R0:W-:Y:S01]  /*23c0*/  STL.64 [R1+0xbc0], R150 ;  /* 0x000bc09601007387 */ /* 0x0001e20000100a00 */
[----:B-1----:R-:W-:Y:S02]  /*23d0*/  IMAD.MOV.U32 R156, RZ, RZ, R60 ;  /* 0x000000ffff9c7224 */ /* 0x002fe400078e003c */
[----:B------:R-:W-:Y:S01]  /*23e0*/  IMAD.MOV.U32 R157, RZ, RZ, R59 ;  /* 0x000000ffff9d7224 */ /* 0x000fe200078e003b */
[----:B------:R1:W-:Y:S01]  /*23f0*/  STL.64 [R1+0xbb8], R148 ;  /* 0x000bb89401007387 */ /* 0x0003e20000100a00 */
[----:B--2---:R-:W-:Y:S01]  /*2400*/  MOV R154, R62 ;  /* 0x0000003e009a7202 */ /* 0x004fe20000000f00 */
[----:B------:R-:W-:-:S02]  /*2410*/  IMAD.MOV.U32 R155, RZ, RZ, R61 ;  /* 0x000000ffff9b7224 */ /* 0x000fc400078e003d */
[----:B------:R2:W-:Y:S01]  /*2420*/  STL.64 [R1+0xbb0], R146 ;  /* 0x000bb09201007387 */ /* 0x0005e20000100a00 */
[----:B---3--:R-:W-:Y:S02]  /*2430*/  IMAD.MOV.U32 R152, RZ, RZ, R64 ;  /* 0x000000ffff987224 */ /* 0x008fe400078e0040 */
        /* <DEDUP_REMOVED lines=40> */
[----:B-1----:R-:W-:Y:S01]  /*26c0*/  IMAD.MOV.U32 R124, RZ, RZ, R92 ;  /* 0x000000ffff7c7224 */ /* 0x002fe200078e005c */
[----:B------:R-:W-:Y:S01]  /*26d0*/  STL.64 [R1+0xe40], R214 ;  /* 0x000e40d601007387 */ /* 0x000fe20000100a00 */
[----:B------:R-:W-:Y:S02]  /*26e0*/  IMAD.MOV.U32 R125, RZ, RZ, R91 ;  /* 0x000000ffff7d7224 */ /* 0x000fe400078e005b */
[----:B--2---:R-:W-:Y:S01]  /*26f0*/  IMAD.MOV.U32 R122, RZ, RZ, R94 ;  /* 0x000000ffff7a7224 */ /* 0x004fe200078e005e */
[----:B------:R-:W-:Y:S01]  /*2700*/  STL.64 [R1+0xe38], R212 ;  /* 0x000e38d401007387 */ /* 0x000fe20000100a00 */
[----:B------:R-:W-:Y:S02]  /*2710*/  IMAD.MOV.U32 R123, RZ, RZ, R93 ;  /* 0x000000ffff7b7224 */ /* 0x000fe400078e005d */
[----:B---3--:R-:W-:Y:S01]  /*2720*/  IMAD.MOV.U32 R120, RZ, RZ, R96 ;  /* 0x000000ffff787224 */ /* 0x008fe200078e0060 */
[----:B------:R-:W-:Y:S01]  /*2730*/  STL.64 [R1+0xe30], R210 ;  /* 0x000e30d201007387 */ /* 0x000fe20000100a00 */
[----:B------:R-:W-:-:S02]  /*2740*/  IMAD.MOV.U32 R121, RZ, RZ, R95 ;  /* 0x000000ffff797224 */ /* 0x000fc400078e005f */
[----:B------:R-:W-:Y:S01]  /*2750*/  WARPGROUP.ARRIVE ;  /* 0x00000000000079c5 */ /* 0x000fe20000000000 */
[----:B------:R-:W-:Y:S04]  /*2760*/  STL.64 [R1+0xe28], R208 ;  /* 0x000e28d001007387 */ /* 0x000fe80000100a00 */
[----:B------:R-:W-:Y:S01]  /*2770*/  STL.64 [R1+0xe20], R206 ;  /* 0x000e20ce01007387 */ /* 0x000fe20000100a00 */
[----:B------:R-:W-:Y:S01]  /*2780*/  HGMMA.64x192x16.F32 R24, gdesc[UR12], RZ, !UPT, gsb0 ;  /* 0x02e000000c1879f0 */ /* 0x000fe2000c0008ff */
[----:B------:R-:W-:Y:S01]  /*2790*/  UMOV UR14, UR10 ;  /* 0x0000000a000e7c82 */ /* 0x000fe20008000000 */
[----:B------:R-:W-:Y:S01]  /*27a0*/  UMOV UR15, UR11 ;  /* 0x0000000b000f7c82 */ /* 0x000fe20008000000 */
[----:B------:R-:W-:Y:S04]  /*27b0*/  STL.64 [R1+0xe18], R204 ;  /* 0x000e18cc01007387 */ /* 0x000fe80000100a00 */
        /* <DEDUP_REMOVED lines=41> */
[----:B------:R0:W-:Y:S01]  /*2a50*/  STL.64 [R1+0xcc8], R120 ;  /* 0x000cc87801007387 */ /* 0x0001e20000100a00 */
[----:B------:R-:W-:-:S02]  /*2a60*/  WARPGROUP.DEPBAR.LE gsb0, 0x0 ;  /* 0x00008000000079c5 */ /* 0x000fc40000010000 */
[----:B0-----:R-:W-:-:S06]  /*2a70*/  WARPGROUP.ARRIVE ;  /* 0x00000000000079c5 */ /* 0x001fcc0000000000 */
[----:B------:R-:W-:Y:S03]  /*2a80*/  HGMMA.64x192x16.F32 R120, gdesc[UR12], RZ, !UPT, gsb0 ;  /* 0x02e000000c7879f0 */ /* 0x000fe6000c0008ff */
[----:B------:R-:W-:Y:S02]  /*2a90*/  WARPGROUP.DEPBAR.LE gsb0, 0x0 ;  /* 0x00008000000079c5 */ /* 0x000fe40000010000 */
[----:B------:R-:W-:Y:S01]  /*2aa0*/  STL.64 [R1], R120 ;  /* 0x0000007801007387 */ /* 0x000fe20000100a00 */
[----:B------:R-:W-:Y:S01]  /*2ab0*/  IMAD.MOV.U32 R2, RZ, RZ, R214 ;  /* 0x000000ffff027224 */ /* 0x000fe200078e00d6 */
[----:B------:R-:W-:Y:S01]  /*2ac0*/  MOV R7, R209 ;  /* 0x000000d100077202 */ /* 0x000fe20000000f00 */
[----:B------:R-:W-:Y:S01]  /*2ad0*/  IMAD.MOV.U32 R0, RZ, RZ, R215 ;  /* 0x000000ffff007224 */ /* 0x000fe200078e00d7 */
[----:B------:R-:W-:Y:S01]  /*2ae0*/  STL.64 [R1+0x8], R122 ;  /* 0x0000087a01007387 */ /* 0x000fe20000100a00 */
        /* <DEDUP_REMOVED lines=20> */
[----:B------:R-:W-:-:S02]  /*2c30*/  IMAD.MOV.U32 R16, RZ, RZ, R200 ;  /* 0x000000ffff107224 */ /* 0x000fc400078e00c8 */
[----:B------:R-:W-:Y:S01]  /*2c40*/  IMAD.MOV.U32 R15, RZ, RZ, R201 ;  /* 0x000000ffff0f7224 */ /* 0x000fe200078e00c9 */
[----:B------:R-:W-:Y:S01]  /*2c50*/  STL.64 [R1+0x38], R134 ;  /* 0x0000388601007387 */ /* 0x000fe20000100a00 */
[----:B------:R-:W-:Y:S02]  /*2c60*/  IMAD.MOV.U32 R18, RZ, RZ, R198 ;  /* 0x000000ffff127224 */ /* 0x000fe400078e00c6 */
[----:B------:R-:W-:Y:S01]  /*2c70*/  IMAD.MOV.U32 R17, RZ, RZ, R199 ;  /* 0x000000ffff117224 */ /* 0x000fe200078e00c7 */
[----:B------:R-:W-:Y:S01]  /*2c80*/  STL.64 [R1+0x40], R136 ;  /* 0x0000408801007387 */ /* 0x000fe20000100a00 */
[----:B------:R-:W-:Y:S02]  /*2c90*/  IMAD.MOV.U32 R20, RZ, RZ, R196 ;  /* 0x000000ffff147224 */ /* 0x000fe400078e00c4 */
        /* <DEDUP_REMOVED lines=29> */
[----:B------:R-:W-:-:S03]  /*2e70*/  IMAD.MOV.U32 R235, RZ, RZ, R173 ;  /* 0x000000ffffeb7224 */ /* 0x000fc600078e00ad */
[----:B------:R-:W-:Y:S04]  /*2e80*/  STL.64 [R1+0x98], R158 ;  /* 0x0000989e01007387 */ /* 0x000fe80000100a00 */
[----:B------:R-:W-:Y:S04]  /*2e90*/  STL.64 [R1+0xa0], R160 ;  /* 0x0000a0a001007387 */ /* 0x000fe80000100a00 */
[----:B------:R-:W-:Y:S04]  /*2ea0*/  STL.64 [R1+0xa8], R162 ;  /* 0x0000a8a201007387 */ /* 0x000fe80000100a00 */
[----:B------:R-:W-:Y:S04]  /*2eb0*/  STL.64 [R1+0xb0], R164 ;  /* 0x0000b0a401007387 */ /* 0x000fe80000100a00 */
[----:B------:R-:W-:Y:S04]  /*2ec0*/  STL.64 [R1+0xb8], R166 ;  /* 0x0000b8a601007387 */ /* 0x000fe80000100a00 */
[----:B------:R-:W-:Y:S04]  /*2ed0*/  STL.64 [R1+0xc0], R168 ;  /* 0x0000c0a801007387 */ /* 0x000fe80000100a00 */
[----:B------:R-:W-:Y:S04]  /*2ee0*/  STL.64 [R1+0xc8], R170 ;  /* 0x0000c8aa01007387 */ /* 0x000fe80000100a00 */
[----:B------:R0:W-:Y:S04]  /*2ef0*/  STL [R1+0xd0], R172 ;  /* 0x0000d0ac01007387 */ /* 0x0001e80000100800 */
[----:B------:R-:W2:Y:S04]  /*2f00*/  LDL.LU.64 R214, [R1+0xe40] ;  /* 0x000e400001d67983 */ /* 0x000ea80000300a00 */
        /* <DEDUP_REMOVED lines=20> */
[----:B0-----:R-:W2:Y:S04]  /*3050*/  LDL.LU.64 R172, [R1+0xd98] ;  /* 0x000d980001ac7983 */ /* 0x001ea80000300a00 */
        /* <DEDUP_REMOVED lines=25> */
[----:B------:R-:W2:Y:S01]  /*31f0*/  LDL.LU.64 R120, [R1+0xcc8] ;  /* 0x000cc80001787983 */ /* 0x000ea20000300a00 */
[----:B------:R-:W-:-:S02]  /*3200*/  UIADD3 UR12, UR8, 0x2, URZ ;  /* 0x00000002080c7890 */ /* 0x000fc4000fffe03f */
[----:B------:R-:W-:Y:S01]  /*3210*/  UIADD3 UR14, UR6, 0x2, URZ ;  /* 0x00000002060e7890 */ /* 0x000fe2000fffe03f */
[----:B------:R-:W-:Y:S01]  /*3220*/  UMOV UR13, 0x40000040 ;  /* 0x40000040000d7882 */ /* 0x000fe20000000000 */
[----:B------:R-:W-:Y:S01]  /*3230*/  UMOV UR15, 0x40000040 ;  /* 0x40000040000f7882 */ /* 0x000fe20000000000 */
[----:B--2---:R-:W-:-:S06]  /*3240*/  WARPGROUP.ARRIVE ;  /* 0x00000000000079c5 */ /* 0x004fcc0000000000 */
[----:B------:R-:W-:Y:S03]  /*3250*/  HGMMA.64x192x16.F32 R120, gdesc[UR12], R120, gsb0 ;  /* 0x02e000000c7879f0 */ /* 0x000fe60008000878 */
[----:B------:R-:W-:Y:S02]  /*3260*/  WARPGROUP.DEPBAR.LE gsb0, 0x0 ;  /* 0x00008000000079c5 */ /* 0x000fe40000010000 */
        /* <DEDUP_REMOVED lines=47> */
[----:B------:R0:W-:Y:S04]  /*3560*/  STL.64 [R1+0x2f8], R214 ;  /* 0x0002f8d601007387 */ /* 0x0001e80000100a00 */
        /* <DEDUP_REMOVED lines=48> */
[----:B------:R-:W-:Y:S01]  /*3870*/  UIADD3 UR18, UR6, 0x602, URZ ;  /* 0x0000060206127890 */ /* 0x000fe2000fffe03f */
[----:B------:R-:W-:Y:S01]  /*3880*/  UMOV UR16, UR12 ;  /* 0x0000000c00107c82 */ /* 0x000fe20008000000 */
[----:B------:R-:W-:Y:S01]  /*3890*/  UMOV UR17, UR13 ;  /* 0x0000000d00117c82 */ /* 0x000fe20008000000 */
        /* <DEDUP_REMOVED lines=53> */
[----:B------:R-:W3:Y:S04]  /*3bf0*/  LDL.LU.64 R122, [R1+0x188] ;  /* 0x00018800017a7983 */ /* 0x000ee80000300a00 */
[----:B------:R-:W4:Y:S04]  /*3c00*/  LDL.LU.64 R124, [R1+0x190] ;  /* 0x00019000017c7983 */ /* 0x000f280000300a00 */
[----:B------:R-:W2:Y:S04]  /*3c10*/  LDL.LU.64 R126, [R1+0x198] ;  /* 0x00019800017e7983 */ /* 0x000ea80000300a00 */
        /* <DEDUP_REMOVED lines=43> */
[----:B------:R-:W4:Y:S01]  /*3ed0*/  LDL.LU.64 R214, [R1+0x2f8] ;  /* 0x0002f80001d67983 */ /* 0x000f220000300a00 */
[----:B------:R-:W-:Y:S01]  /*3ee0*/  UIADD3 UR16, UR8, 0x402, URZ ;  /* 0x0000040208107890 */ /* 0x000fe2000fffe03f */
[----:B------:R-:W-:Y:S01]  /*3ef0*/  WARPGROUP.ARRIVE ;  /* 0x00000000000079c5 */ /* 0x000fe20000000000 */
[----:B------:R-:W-:-:S07]  /*3f00*/  UMOV UR17, 0x40000040 ;  /* 0x4000004000117882 */ /* 0x000fce0000000000 */
[----:B------:R-:W-:Y:S01]  /*3f10*/  HGMMA.64x192x16.F32 R24, gdesc[UR16], R24, gsb0 ;  /* 0x02e00000101879f0 */ /* 0x000fe20008000818 */
[----:B----4-:R-:W-:Y:S04]  /*3f20*/  STL.64 [R1+0xb40], R214 ;  /* 0x000b40d601007387 */ /* 0x010fe80000100a00 */
[----:B---3--:R-:W-:Y:S04]  /*3f30*/  STL.64 [R1+0xb38], R212 ;  /* 0x000b38d401007387 */ /* 0x008fe80000100a00 */
[----:B--2---:R-:W-:Y:S04]  /*3f40*/  STL.64 [R1+0xb30], R210 ;  /* 0x000b30d201007387 */ /* 0x004fe80000100a00 */
        /* <DEDUP_REMOVED lines=35> */
[----:B0-----:R-:W2:Y:S04]  /*4180*/  LDL.LU R140, [R1] ;  /* 0x00000000018c7983 */ /* 0x001ea80000300800 */
[----:B------:R-:W2:Y:S04]  /*4190*/  LDL.LU R141, [R1+0x4] ;  /* 0x00000400018d7983 */ /* 0x000ea80000300800 */
        /* <DEDUP_REMOVED lines=50> */
[----:B------:R-:W2:Y:S01]  /*44c0*/  LDL.LU R192, [R1+0xd0] ;  /* 0x0000d00001c07983 */ /* 0x000ea20000300800 */
        /* <DEDUP_REMOVED lines=14> */
[----:B------:R-:W-:-:S02]  /*45b0*/  WARPGROUP.DEPBAR.LE gsb0, 0x0 ;  /* 0x00008000000079c5 */ /* 0x000fc40000010000 */
[----:B------:R-:W-:Y:S01]  /*45c0*/  IMAD.MOV.U32 R202, RZ, RZ, R226 ;  /* 0x000000ffffca7224 */ /* 0x000fe200078e00e2 */
[----:B------:R-:W-:Y:S01]  /*45d0*/  UMOV UR12, UR16 ;  /* 0x00000010000c7c82 */ /* 0x000fe20008000000 */
[----:B------:R-:W-:Y:S01]  /*45e0*/  IMAD.MOV.U32 R203, RZ, RZ, R225 ;  /* 0x000000ffffcb7224 */ /* 0x000fe200078e00e1 */
[----:B------:R-:W-:Y:S01]  /*45f0*/  UMOV UR13, UR17 ;  /* 0x00000011000d7c82 */ /* 0x000fe20008000000 */
        /* <DEDUP_REMOVED lines=31> */
[----:B------:R-:W-:Y:S01]  /*47f0*/  STL [R1+0x840], R67 ;  /* 0x0008404301007387 */ /* 0x000fe20000100800 */
[----:B------:R-:W-:-:S02]  /*4800*/  IMAD.MOV.U32 R229, RZ, RZ, R7 ;  /* 0x000000ffffe57224 */ /* 0x000fc400078e0007 */
[----:B------:R-:W-:Y:S01]  /*4810*/  IMAD.MOV.U32 R230, RZ, RZ, R6 ;  /* 0x000000ffffe67224 */ /* 0x000fe200078e0006 */
[----:B------:R-:W-:Y:S01]  /*4820*/  STL [R1+0x83c], R68 ;  /* 0x00083c4401007387 */ /* 0x000fe20000100800 */
[----:B------:R-:W-:Y:S02]  /*4830*/  IMAD.MOV.U32 R231, RZ, RZ, R5 ;  /* 0x000000ffffe77224 */ /* 0x000fe400078e0005 */
[----:B------:R-:W-:Y:S01]  /*4840*/  IMAD.MOV.U32 R232, RZ, RZ, R4 ;  /* 0x000000ffffe87224 */ /* 0x000fe200078e0004 */
[----:B------:R-:W-:Y:S01]  /*4850*/  STL [R1+0x838], R69 ;  /* 0x0008384501007387 */ /* 0x000fe20000100800 */
[----:B------:R-:W-:Y:S02]  /*4860*/  IMAD.MOV.U32 R233, RZ, RZ, R3 ;  /* 0x000000ffffe97224 */ /* 0x000fe400078e0003 */
[----:B------:R-:W-:Y:S01]  /*4870*/  IMAD.MOV.U32 R234, RZ, RZ, R2 ;  /* 0x000000ffffea7224 */ /* 0x000fe200078e0002 */
[----:B------:R-:W-:Y:S04]  /*4880*/  STL [R1+0x834], R70 ;  /* 0x0008344601007387 */ /* 0x000fe80000100800 */
        /* <DEDUP_REMOVED lines=48> */
[----:B------:R-:W-:Y:S01]  /*4b90*/  STL [R1+0x770], R119 ;  /* 0x0007707701007387 */ /* 0x000fe20000100800 */
[----:B--2---:R-:W-:-:S06]  /*4ba0*/  WARPGROUP.ARRIVE ;  /* 0x00000000000079c5 */ /* 0x004fcc0000000000 */
[----:B------:R-:W-:Y:S03]  /*4bb0*/  HGMMA.64x192x16.F32 R140, gdesc[UR12], R140, gsb0 ;  /* 0x02e000000c8c79f0 */ /* 0x000fe6000800088c */
[----:B------:R-:W-:Y:S02]  /*4bc0*/  WARPGROUP.DEPBAR.LE gsb0, 0x0 ;  /* 0x00008000000079c5 */ /* 0x000fe40000010000 */
[----:B------:R-:W-:Y:S04]  /*4bd0*/  STL.64 [R1], R140 ;  /* 0x0000008c01007387 */ /* 0x000fe80000100a00 */
        /* <DEDUP_REMOVED lines=37> */
[----:B------:R-:W-:Y:S04]  /*4e30*/  STL.64 [R1+0x130], R216 ;  /* 0x000130d801007387 */ /* 0x000fe80000100a00 */
[----:B------:R1:W-:Y:S04]  /*4e40*/  STL.64 [R1+0x138], R218 ;  /* 0x000138da01007387 */ /* 0x0003e80000100a00 */
[----:B------:R-:W-:Y:S04]  /*4e50*/  STL.64 [R1+0x140], R220 ;  /* 0x000140dc01007387 */ /* 0x000fe80000100a00 */
[----:B------:R-:W-:Y:S04]  /*4e60*/  STL.64 [R1+0x148], R222 ;  /* 0x000148de01007387 */ /* 0x000fe80000100a00 */
[----:B------:R-:W-:Y:S04]  /*4e70*/  STL.64 [R1+0x150], R224 ;  /* 0x000150e001007387 */ /* 0x000fe80000100a00 */
[----:B------:R2:W-:Y:S04]  /*4e80*/  STL.64 [R1+0x158], R226 ;  /* 0x000158e201007387 */ /* 0x0005e80000100a00 */
[----:B------:R-:W-:Y:S04]  /*4e90*/  STL.64 [R1+0x160], R228 ;  /* 0x000160e401007387 */ /* 0x000fe80000100a00 */
[----:B------:R-:W-:Y:S04]  /*4ea0*/  STL.64 [R1+0x168], R230 ;  /* 0x000168e601007387 */ /* 0x000fe80000100a00 */
[----:B------:R3:W-:Y:S04]  /*4eb0*/  STL.64 [R1+0x170], R232 ;  /* 0x000170e801007387 */ /* 0x0007e80000100a00 */
        /* <DEDUP_REMOVED lines=56> */
[----:B------:R-:W-:Y:S01]  /*5240*/  IMAD.MOV.U32 R2, RZ, RZ, R214 ;  /* 0x000000ffff027224 */ /* 0x000fe200078e00d6 */
[----:B------:R-:W-:Y:S01]  /*5250*/  MOV R6, R210 ;  /* 0x000000d200067202 */ /* 0x000fe20000000f00 */
[----:B------:R-:W-:Y:S01]  /*5260*/  IMAD.MOV.U32 R0, RZ, RZ, R215 ;  /* 0x000000ffff007224 */ /* 0x000fe200078e00d7 */
[----:B------:R-:W-:Y:S01]  /*5270*/  MOV R13, R203 ;  /* 0x000000cb000d7202 */ /* 0x000fe20000000f00 */
[----:B------:R-:W-:Y:S01]  /*5280*/  IMAD.MOV.U32 R4, RZ, RZ, R212 ;  /* 0x000000ffff047224 */ /* 0x000fe200078e00d4 */
[----:B------:R-:W2:Y:S01]  /*5290*/  LDL.LU.64 R214, [R1+0x9c0] ;  /* 0x0009c00001d67983 */ /* 0x000ea20000300a00 */
[----:B------:R-:W-:Y:S01]  /*52a0*/  IMAD.MOV.U32 R3, RZ, RZ, R213 ;  /* 0x000000ffff037224 */ /* 0x000fe200078e00d5 */
[----:B------:R-:W-:Y:S01]  /*52b0*/  MOV R20, R196 ;  /* 0x000000c400147202 */ /* 0x000fe20000000f00 */
[----:B------:R-:W-:Y:S01]  /*52c0*/  IMAD.MOV.U32 R5, RZ, RZ, R211 ;  /* 0x000000ffff057224 */ /* 0x000fe200078e00d3 */
[----:B------:R-:W2:Y:S01]  /*52d0*/  LDL.LU.64 R212, [R1+0x9b8] ;  /* 0x0009b80001d47983 */ /* 0x000ea20000300a00 */
[----:B------:R-:W-:Y:S01]  /*52e0*/  IMAD.MOV.U32 R8, RZ, RZ, R208 ;  /* 0x000000ffff087224 */ /* 0x000fe200078e00d0 */
[----:B-1----:R-:W-:Y:S01]  /*52f0*/  MOV R219, R189 ;  /* 0x000000bd00db7202 */ /* 0x002fe20000000f00 */
[----:B------:R-:W-:Y:S01]  /*5300*/  IMAD.MOV.U32 R7, RZ, RZ, R209 ;  /* 0x000000ffff077224 */ /* 0x000fe200078e00d1 */
[----:B------:R-:W2:Y:S01]  /*5310*/  LDL.LU.64 R210, [R1+0x9b0] ;  /* 0x0009b00001d27983 */ /* 0x000ea20000300a00 */
[----:B------:R-:W-:Y:S01]  /*5320*/  IMAD.MOV.U32 R10, RZ, RZ, R206 ;  /* 0x000000ffff0a7224 */ /* 0x000fe200078e00ce */
[----:B------:R-:W-:Y:S01]  /*5330*/  MOV R226, R182 ;  /* 0x000000b600e27202 */ /* 0x000fe20000000f00 */
[----:B------:R-:W-:Y:S01]  /*5340*/  IMAD.MOV.U32 R9, RZ, RZ, R207 ;  /* 0x000000ffff097224 */ /* 0x000fe200078e00cf */
[----:B------:R-:W2:Y:S01]  /*5350*/  LDL.LU.64 R208, [R1+0x9a8] ;  /* 0x0009a80001d07983 */ /* 0x000ea20000300a00 */
[----:B------:R-:W-:Y:S01]  /*5360*/  IMAD.MOV.U32 R12, RZ, RZ, R204 ;  /* 0x000000ffff0c7224 */ /* 0x000fe200078e00cc */
[----:B---3--:R-:W-:Y:S01]  /*5370*/  MOV R233, R175 ;  /* 0x000000af00e97202 */ /* 0x008fe20000000f00 */
[----:B------:R-:W-:Y:S01]  /*5380*/  IMAD.MOV.U32 R11, RZ, RZ, R205 ;  /* 0x000000ffff0b7224 */ /* 0x000fe200078e00cd */
[----:B------:R-:W2:Y:S01]  /*5390*/  LDL.LU.64 R206, [R1+0x9a0] ;  /* 0x0009a00001ce7983 */ /* 0x000ea20000300a00 */
        /* <DEDUP_REMOVED lines=28> */
[----:B------:R-:W-:-:S02]  /*5560*/  IMAD.MOV.U32 R221, RZ, RZ, R187 ;  /* 0x000000ffffdd7224 */ /* 0x000fc400078e00bb */
[----:B------:R-:W-:Y:S01]  /*5570*/  IMAD.MOV.U32 R224, RZ, RZ, R184 ;  /* 0x000000ffffe07224 */ /* 0x000fe200078e00b8 */
[----:B------:R-:W2:Y:S01]  /*5580*/  LDL.LU.64 R190, [R1+0x960] ;  /* 0x0009600001be7983 */ /* 0x000ea20000300a00 */
[----:B------:R-:W-:Y:S02]  /*5590*/  IMAD.MOV.U32 R223, RZ, RZ, R185 ;  /* 0x000000ffffdf7224 */ /* 0x000fe400078e00b9 */
[----:B------:R-:W-:Y:S01]  /*55a0*/  IMAD.MOV.U32 R225, RZ, RZ, R183 ;  /* 0x000000ffffe17224 */ /* 0x000fe200078e00b7 */
[----:B------:R-:W2:Y:S01]  /*55b0*/  LDL.LU.64 R188, [R1+0x958] ;  /* 0x0009580001bc7983 */ /* 0x000ea20000300a00 */
[----:B------:R-:W-:Y:S02]  /*55c0*/  IMAD.MOV.U32 R228, RZ, RZ, R180 ;  /* 0x000000ffffe47224 */ /* 0x000fe400078e00b4 */
        /* <DEDUP_REMOVED lines=8> */
[----:B----4-:R-:W-:Y:S02]  /*5650*/  IMAD.MOV.U32 R234, RZ, RZ, R174 ;  /* 0x000000ffffea7224 */ /* 0x010fe400078e00ae */
        /* <DEDUP_REMOVED lines=130> */
[----:B------:R1:W-:Y:S04]  /*5e80*/  STL.64 [R1+0x480], R124 ;  /* 0x0004807c01007387 */ /* 0x0003e80000100a00 */
[----:B------:R2:W-:Y:S04]  /*5e90*/  STL.64 [R1+0x478], R122 ;  /* 0x0004787a01007387 */ /* 0x0005e80000100a00 */
[----:B------:R3:W-:Y:S01]  /*5ea0*/  STL.64 [R1+0x470], R120 ;  /* 0x0004707801007387 */ /* 0x0007e20000100a00 */
[----:B0-----:R-:W-:-:S02]  /*5eb0*/  IMAD.MOV.U32 R126, RZ, RZ, R73 ;  /* 0x000000ffff7e7224 */ /* 0x001fc400078e0049 */
[----:B-1----:R-:W-:Y:S02]  /*5ec0*/  IMAD.MOV.U32 R124, RZ, RZ, R71 ;  /* 0x000000ffff7c7224 */ /* 0x002fe400078e0047 */
[----:B--2---:R-:W-:Y:S02]  /*5ed0*/  IMAD.MOV.U32 R122, RZ, RZ, R69 ;  /* 0x000000ffff7a7224 */ /* 0x004fe400078e0045 */
[----:B---3--:R-:W-:Y:S01]  /*5ee0*/  IMAD.MOV.U32 R120, RZ, RZ, R67 ;  /* 0x000000ffff787224 */ /* 0x008fe200078e0043 */
[----:B------:R-:W-:Y:S01]  /*5ef0*/  MOV R121, R68 ;  /* 0x0000004400797202 */ /* 0x000fe20000000f00 */
[----:B------:R-:W2:Y:S01]  /*5f00*/  LDL.LU R67, [R1+0x840] ;  /* 0x0008400001437983 */ /* 0x000ea20000300800 */
[----:B------:R-:W-:-:S03]  /*5f10*/  IMAD.MOV.U32 R123, RZ, RZ, R70 ;  /* 0x000000ffff7b7224 */ /* 0x000fc600078e0046 */
[----:B------:R-:W2:Y:S01]  /*5f20*/  LDL.LU R68, [R1+0x83c] ;  /* 0x00083c0001447983 */ /* 0x000ea20000300800 */
[----:B------:R-:W-:-:S03]  /*5f30*/  IMAD.MOV.U32 R125, RZ, RZ, R72 ;  /* 0x000000ffff7d7224 */ /* 0x000fc600078e0048 */
[----:B------:R-:W2:Y:S01]  /*5f40*/  LDL.LU R69, [R1+0x838] ;  /* 0x0008380001457983 */ /* 0x000ea20000300800 */
[----:B------:R-:W-:-:S03]  /*5f50*/  IMAD.MOV.U32 R127, RZ, RZ, R74 ;  /* 0x000000ffff7f7224 */ /* 0x000fc600078e004a */
[----:B------:R-:W2:Y:S01]  /*5f60*/  LDL.LU R70, [R1+0x834] ;  /* 0x0008340001467983 */ /* 0x000ea20000300800 */
[----:B------:R-:W-:-:S03]  /*5f70*/  MOV R128, R75 ;  /* 0x0000004b00807202 */ /* 0x000fc60000000f00 */
[----:B------:R-:W2:Y:S01]  /*5f80*/  LDL.LU R71, [R1+0x830] ;  /* 0x0008300001477983 */ /* 0x000ea20000300800 */
[----:B------:R-:W-:-:S03]  /*5f90*/  IMAD.MOV.U32 R129, RZ, RZ, R76 ;  /* 0x000000ffff817224 */ /* 0x000fc600078e004c */
        /* <DEDUP_REMOVED lines=86> */
[----:B------:R-:W2:Y:S04]  /*6500*/  LDL.LU R115, [R1+0x780] ;  /* 0x0007800001737983 */ /* 0x000ea80000300800 */
[----:B------:R-:W2:Y:S04]  /*6510*/  LDL.LU R116, [R1+0x77c] ;  /* 0x00077c0001747983 */ /* 0x000ea80000300800 */
[----:B------:R-:W2:Y:S04]  /*6520*/  LDL.LU R117, [R1+0x778] ;  /* 0x0007780001757983 */ /* 0x000ea80000300800 */
[----:B------:R-:W2:Y:S04]  /*6530*/  LDL.LU R118, [R1+0x774] ;  /* 0x0007740001767983 */ /* 0x000ea80000300800 */
[----:B------:R-:W2:Y:S01]  /*6540*/  LDL.LU R119, [R1+0x770] ;  /* 0x0007700001777983 */ /* 0x000ea20000300800 */
[----:B------:R-:W-:Y:S01]  /*6550*/  IMAD.MOV.U32 R214, RZ, RZ, R2 ;  /* 0x000000ffffd67224 */ /* 0x000fe200078e0002 */
[----:B------:R-:W-:Y:S01]  /*6560*/  MOV R212, R4 ;  /* 0x0000000400d47202 */ /* 0x000fe20000000f00 */
[----:B------:R-:W-:-:S02]  /*6570*/  IMAD.MOV.U32 R215, RZ, RZ, R0 ;  /* 0x000000ffffd77224 */ /* 0x000fc400078e0000 */
[----:B------:R-:W-:Y:S02]  /*6580*/  IMAD.MOV.U32 R213, RZ, RZ, R3 ;  /* 0x000000ffffd57224 */ /* 0x000fe400078e0003 */
[----:B------:R-:W-:Y:S02]  /*6590*/  IMAD.MOV.U32 R210, RZ, RZ, R6 ;  /* 0x000000ffffd27224 */ /* 0x000fe400078e0006 */
[----:B------:R-:W-:Y:S02]  /*65a0*/  IMAD.MOV.U32 R211, RZ, RZ, R5 ;  /* 0x000000ffffd37224 */ /* 0x000fe400078e0005 */
[----:B------:R-:W-:Y:S02]  /*65b0*/  IMAD.MOV.U32 R208, RZ, RZ, R8 ;  /* 0x000000ffffd07224 */ /* 0x000fe400078e0008 */
        /* <DEDUP_REMOVED lines=84> */
[----:B0-----:R-:W3:Y:S04]  /*6b00*/  LDL.LU.64 R120, [R1] ;  /* 0x0000000001787983 */ /* 0x001ee80000300a00 */
[----:B------:R-:W3:Y:S04]  /*6b10*/  LDL.LU.64 R122, [R1+0x8] ;  /* 0x00000800017a7983 */ /* 0x000ee80000300a00 */
        /* <DEDUP_REMOVED lines=45> */
[----:B------:R-:W3:Y:S01]  /*6df0*/  LDL.LU.64 R214, [R1+0x178] ;  /* 0x0001780001d67983 */ /* 0x000ee20000300a00 */
[----:B------:R-:W-:Y:S01]  /*6e00*/  UIADD3 UR16, UR8, 0x404, URZ ;  /* 0x0000040408107890 */ /* 0x000fe2000fffe03f */
[----:B--2---:R-:W-:Y:S01]  /*6e10*/  WARPGROUP.ARRIVE ;  /* 0x00000000000079c5 */ /* 0x004fe20000000000 */
[----:B------:R-:W-:-:S07]  /*6e20*/  UMOV UR17, 0x40000040 ;  /* 0x4000004000117882 */ /* 0x000fce0000000000 */
[----:B------:R-:W-:Y:S01]  /*6e30*/  HGMMA.64x192x16.F32 R24, gdesc[UR16], R24, gsb0 ;  /* 0x02e00000101879f0 */ /* 0x000fe20008000818 */
[----:B------:R-:W-:Y:S01]  /*6e40*/  UMOV UR12, UR16 ;  /* 0x00000010000c7c82 */ /* 0x000fe20008000000 */
[----:B------:R-:W-:Y:S01]  /*6e50*/  UMOV UR13, UR17 ;  /* 0x00000011000d7c82 */ /* 0x000fe20008000000 */
[----:B------:R-:W-:Y:S02]  /*6e60*/  WARPGROUP.DEPBAR.LE gsb0, 0x0 ;  /* 0x00008000000079c5 */ /* 0x000fe40000010000 */
[----:B---3--:R-:W-:-:S15]  /*6e70*/  WARPGROUP.ARRIVE ;  /* 0x00000000000079c5 */ /* 0x008fde0000000000 */
        /* <DEDUP_REMOVED lines=24> */
[----:B------:R-:W-:Y:S01]  /*7000*/  STL.64 [R1+0xb0], R164 ;  /* 0x0000b0a401007387 */ /* 0x000fe20000100a00 */
[----:B------:R-:W-:-:S03]  /*7010*/  IMAD.MOV.U32 R4, RZ, RZ, R214 ;  /* 0x000000ffff047224 */ /* 0x000fc600078e00d6 */
[----:B------:R-:W-:Y:S01]  /*7020*/  STL.64 [R1+0xb8], R166 ;  /* 0x0000b8a601007387 */ /* 0x000fe20000100a00 */
[----:B------:R-:W-:-:S03]  /*7030*/  IMAD.MOV.U32 R3, RZ, RZ, R215 ;  /* 0x000000ffff037224 */ /* 0x000fc600078e00d7 */
[----:B------:R-:W-:Y:S01]  /*7040*/  STL.64 [R1+0xc0], R168 ;  /* 0x0000c0a801007387 */ /* 0x000fe20000100a00 */
[----:B------:R-:W-:-:S03]  /*7050*/  IMAD.MOV.U32 R7, RZ, RZ, R212 ;  /* 0x000000ffff077224 */ /* 0x000fc600078e00d4 */
[----:B------:R-:W-:Y:S01]  /*7060*/  STL.64 [R1+0xc8], R170 ;  /* 0x0000c8aa01007387 */ /* 0x000fe20000100a00 */
[----:B------:R-:W-:Y:S01]  /*7070*/  IMAD.MOV.U32 R6, RZ, RZ, R213 ;  /* 0x000000ffff067224 */ /* 0x000fe200078e00d5 */
[----:B------:R-:W-:Y:S02]  /*7080*/  MOV R8, R211 ;  /* 0x000000d300087202 */ /* 0x000fe40000000f00 */
[----:B------:R0:W-:Y:S01]  /*7090*/  STL [R1+0xd0], R172 ;  /* 0x0000d0ac01007387 */ /* 0x0001e20000100800 */
[----:B------:R-:W-:-:S03]  /*70a0*/  IMAD.MOV.U32 R9, RZ, RZ, R210 ;  /* 0x000000ffff097224 */ /* 0x000fc600078e00d2 */
[----:B------:R-:W2:Y:S01]  /*70b0*/  LDL.LU.64 R214, [R1+0x768] ;  /* 0x0007680001d67983 */ /* 0x000ea20000300a00 */
[----:B------:R-:W-:Y:S02]  /*70c0*/  IMAD.MOV.U32 R11, RZ, RZ, R208 ;  /* 0x000000ffff0b7224 */ /* 0x000fe400078e00d0 */
[----:B------:R-:W-:Y:S01]  /*70d0*/  IMAD.MOV.U32 R10, RZ, RZ, R209 ;  /* 0x000000ffff0a7224 */ /* 0x000fe200078e00d1 */
[----:B------:R-:W2:Y:S01]  /*70e0*/  LDL.LU.64 R212, [R1+0x760] ;  /* 0x0007600001d47983 */ /* 0x000ea20000300a00 */
[----:B------:R-:W-:Y:S01]  /*70f0*/  IMAD.MOV.U32 R13, RZ, RZ, R206 ;  /* 0x000000ffff0d7224 */ /* 0x000fe200078e00ce */
[----:B------:R-:W-:Y:S01]  /*7100*/  MOV R15, R204 ;  /* 0x000000cc000f7202 */ /* 0x000fe20000000f00 */
[----:B------:R-:W-:Y:S01]  /*7110*/  IMAD.MOV.U32 R12, RZ, RZ, R207 ;  /* 0x000000ffff0c7224 */ /* 0x000fe200078e00cf */
[----:B------:R-:W2:Y:S01]  /*7120*/  LDL.LU.64 R210, [R1+0x758] ;  /* 0x0007580001d27983 */ /* 0x000ea20000300a00 */
[----:B------:R-:W-:-:S03]  /*7130*/  IMAD.MOV.U32 R14, RZ, RZ, R205 ;  /* 0x000000ffff0e7224 */ /* 0x000fc600078e00cd */
[----:B------:R-:W2:Y:S01]  /*7140*/  LDL.LU.64 R208, [R1+0x750] ;  /* 0x0007500001d07983 */ /* 0x000ea20000300a00 */
[----:B------:R-:W-:Y:S02]  /*7150*/  IMAD.MOV.U32 R21, RZ, RZ, R202 ;  /* 0x000000ffff157224 */ /* 0x000fe400078e00ca */
[----:B------:R-:W-:Y:S01]  /*7160*/  IMAD.MOV.U32 R20, RZ, RZ, R203 ;  /* 0x000000ffff147224 */ /* 0x000fe200078e00cb */
        /* <DEDUP_REMOVED lines=43> */
[----:B------:R-:W-:-:S03]  /*7420*/  IMAD.MOV.U32 R0, RZ, RZ, R173 ;  /* 0x000000ffff007224 */ /* 0x000fc600078e00ad */
        /* <DEDUP_REMOVED lines=230> */
[----:B------:R-:W-:Y:S01]  /*8290*/  UIADD3 UR8, UR8, 0x406, URZ ;  /* 0x0000040608087890 */ /* 0x000fe2000fffe03f */
[----:B------:R-:W-:Y:S01]  /*82a0*/  WARPGROUP.ARRIVE ;  /* 0x00000000000079c5 */ /* 0x000fe20000000000 */
[----:B------:R-:W-:Y:S01]  /*82b0*/  UMOV UR10, UR18 ;  /* 0x00000012000a7c82 */ /* 0x000fe20008000000 */
[----:B------:R-:W-:Y:S01]  /*82c0*/  UMOV UR11, UR19 ;  /* 0x00000013000b7c82 */ /* 0x000fe20008000000 */
[----:B------:R-:W-:-:S05]  /*82d0*/  UMOV UR9, 0x40000040 ;  /* 0x4000004000097882 */ /* 0x000fca0000000000 */
[----:B------:R-:W-:Y:S01]  /*82e0*/  HGMMA.64x192x16.F32 R24, gdesc[UR8], R24, gsb0 ;  /* 0x02e00000081879f0 */ /* 0x000fe20008000818 */
[----:B------:R-:W-:Y:S01]  /*82f0*/  MOV R202, R235 ;  /* 0x000000eb00ca7202 */ /* 0x000fe20000000f00 */
[----:B------:R-:W-:Y:S01]  /*8300*/  IMAD.MOV.U32 R203, RZ, RZ, R234 ;  /* 0x000000ffffcb7224 */ /* 0x000fe200078e00ea */
[----:B------:R-:W-:Y:S01]  /*8310*/  MOV R209, R228 ;  /* 0x000000e400d17202 */ /* 0x000fe20000000f00 */
[----:B------:R-:W-:Y:S01]  /*8320*/  IMAD.MOV.U32 R204, RZ, RZ, R233 ;  /* 0x000000ffffcc7224 */ /* 0x000fe200078e00e9 */
[----:B------:R-:W-:Y:S01]  /*8330*/  MOV R195, R22 ;  /* 0x0000001600c37202 */ /* 0x000fe20000000f00 */
[----:B------:R-:W-:Y:S02]  /*8340*/  IMAD.MOV.U32 R205, RZ, RZ, R232 ;  /* 0x000000ffffcd7224 */ /* 0x000fe400078e00e8 */
[----:B------:R-:W-:Y:S02]  /*8350*/  IMAD.MOV.U32 R206, RZ, RZ, R231 ;  /* 0x000000ffffce7224 */ /* 0x000fe400078e00e7 */
[----:B------:R-:W-:-:S02]  /*8360*/  IMAD.MOV.U32 R207, RZ, RZ, R230 ;  /* 0x000000ffffcf7224 */ /* 0x000fc400078e00e6 */
[----:B------:R-:W-:Y:S01]  /*8370*/  IMAD.MOV.U32 R208, RZ, RZ, R229 ;  /* 0x000000ffffd07224 */ /* 0x000fe200078e00e5 */
[----:B------:R-:W-:Y:S01]  /*8380*/  MOV R229, R10 ;  /* 0x0000000a00e57202 */ /* 0x000fe20000000f00 */
[----:B------:R-:W-:Y:S02]  /*8390*/  IMAD.MOV.U32 R210, RZ, RZ, R227 ;  /* 0x000000ffffd27224 */ /* 0x000fe400078e00e3 */
[----:B------:R-:W-:Y:S02]  /*83a0*/  IMAD.MOV.U32 R211, RZ, RZ, R226 ;  /* 0x000000ffffd37224 */ /* 0x000fe400078e00e2 */
        /* <DEDUP_REMOVED lines=10> */
[----:B------:R-:W-:Y:S02]  /*8450*/  IMAD.MOV.U32 R199, RZ, RZ, R16 ;  /* 0x000000ffffc77224 */ /* 0x000fe400078e0010 */
[----:B------:R-:W-:Y:S02]  /*8460*/  IMAD.MOV.U32 R200, RZ, RZ, R5 ;  /* 0x000000ffffc87224 */ /* 0x000fe400078e0005 */
[----:B------:R-:W-:Y:S01]  /*8470*/  IMAD.MOV.U32 R201, RZ, RZ, R2 ;  /* 0x000000ffffc97224 */ /* 0x000fe200078e0002 */
[----:B------:R-:W-:Y:S01]  /*8480*/  UMOV UR10, UR14 ;  /* 0x0000000e000a7c82 */ /* 0x000fe20008000000 */
[----:B------:R-:W-:Y:S01]  /*8490*/  IMAD.MOV.U32 R223, RZ, RZ, R20 ;  /* 0x000000ffffdf7224 */ /* 0x000fe200078e0014 */
[----:B------:R-:W-:Y:S01]  /*84a0*/  UMOV UR11, UR15 ;  /* 0x0000000f000b7c82 */ /* 0x000fe20008000000 */
[----:B------:R-:W-:Y:S01]  /*84b0*/  IMAD.MOV.U32 R224, RZ, RZ, R15 ;  /* 0x000000ffffe07224 */ /* 0x000fe200078e000f */
[----:B------:R0:W5:Y:S01]  /*84c0*/  LDL.LU R0, [R1+0x468] ;  /* 0x0004680001007983 */ /* 0x0001620000300800 */
[----:B------:R-:W-:-:S02]  /*84d0*/  IMAD.MOV.U32 R225, RZ, RZ, R14 ;  /* 0x000000ffffe17224 */ /* 0x000fc400078e000e */
[----:B------:R-:W-:Y:S01]  /*84e0*/  IMAD.MOV.U32 R226, RZ, RZ, R13 ;  /* 0x000000ffffe27224 */ /* 0x000fe200078e000d */
[----:B------:R0:W5:Y:S01]  /*84f0*/  LDL.LU R23, [R1+0x464] ;  /* 0x0004640001177983 */ /* 0x0001620000300800 */
[----:B------:R-:W-:Y:S02]  /*8500*/  IMAD.MOV.U32 R227, RZ, RZ, R12 ;  /* 0x000000ffffe37224 */ /* 0x000fe400078e000c */
[----:B------:R-:W-:Y:S01]  /*8510*/  IMAD.MOV.U32 R228, RZ, RZ, R11 ;  /* 0x000000ffffe47224 */ /* 0x000fe200078e000b */
[----:B------:R0:W5:Y:S01]  /*8520*/  LDL.LU R22, [R1+0x460] ;  /* 0x0004600001167983 */ /* 0x0001620000300800 */
[----:B------:R-:W-:Y:S02]  /*8530*/  IMAD.MOV.U32 R230, RZ, RZ, R9 ;  /* 0x000000ffffe67224 */ /* 0x000fe400078e0009 */
[----:B------:R-:W-:Y:S01]  /*8540*/  IMAD.MOV.U32 R231, RZ, RZ, R8 ;  /* 0x000000ffffe77224 */ /* 0x000fe200078e0008 */
[----:B------:R0:W5:Y:S01]  /*8550*/  LDL.LU R19, [R1+0x45c] ;  /* 0x00045c0001137983 */ /* 0x0001620000300800 */
[----:B------:R-:W-:-:S02]  /*8560*/  IMAD.MOV.U32 R232, RZ, RZ, R7 ;  /* 0x000000ffffe87224 */ /* 0x000fc400078e0007 */
[----:B------:R-:W-:Y:S01]  /*8570*/  IMAD.MOV.U32 R233, RZ, RZ, R6 ;  /* 0x000000ffffe97224 */ /* 0x000fe200078e0006 */
[----:B------:R0:W5:Y:S01]  /*8580*/  LDL.LU R18, [R1+0x458] ;  /* 0x0004580001127983 */ /* 0x0001620000300800 */
[----:B------:R-:W-:Y:S02]  /*8590*/  IMAD.MOV.U32 R234, RZ, RZ, R4 ;  /* 0x000000ffffea7224 */ /* 0x000fe400078e0004 */
[----:B------:R-:W-:Y:S01]  /*85a0*/  IMAD.MOV.U32 R235, RZ, RZ, R3 ;  /* 0x000000ffffeb7224 */ /* 0x000fe200078e0003 */
[----:B------:R0:W5:Y:S04]  /*85b0*/  LDL.LU R17, [R1+0x454] ;  /* 0x0004540001117983 */ /* 0x0001680000300800 */
[----:B------:R0:W5:Y:S04]  /*85c0*/  LDL.LU R16, [R1+0x450] ;  /* 0x0004500001107983 */ /* 0x0001680000300800 */
[----:B------:R0:W5:Y:S04]  /*85d0*/  LDL.LU R5, [R1+0x44c] ;  /* 0x00044c0001057983 */ /* 0x0001680000300800 */
[----:B------:R0:W5:Y:S01]  /*85e0*/  LDL.LU R2, [R1+0x448] ;  /* 0x0004480001027983 */ /* 0x0001620000300800 */
[----:B------:R-:W-:-:S02]  /*85f0*/  WARPGROUP.DEPBAR.LE gsb0, 0x0 ;  /* 0x00008000000079c5 */ /* 0x000fc40000010000 */
        /* <DEDUP_REMOVED lines=51> */
[----:B-1----:R0:W5:Y:S04]  /*8930*/  LDL.LU.64 R214, [R1+0x440] ;  /* 0x0004400001d67983 */ /* 0x0021680000300a00 */
[----:B------:R0:W5:Y:S04]  /*8940*/  LDL.LU.64 R212, [R1+0x438] ;  /* 0x0004380001d47983 */ /* 0x0001680000300a00 */
        /* <DEDUP_REMOVED lines=35> */
[----:B------:R0:W5:Y:S01]  /*8b80*/  LDL.LU.64 R140, [R1+0x318] ;  /* 0x00031800018c7983 */ /* 0x0001620000300a00 */
[----:B------:R-:W-:Y:S05]  /*8b90*/  @!P1 BRA `(.L_x_22) ;  /* 0x00000080009c9947 */ /* 0x000fea0003800000 */
[----:B------:R-:W-:Y:S02]  /*8ba0*/  UIADD3 UR6, UR39, 0x1, URZ ;  /* 0x0000000127067890 */ /* 0x000fe4000fffe03f */
[----:B------:R-:W-:Y:S02]  /*8bb0*/  MOV R3, UR39 ;  /* 0x0000002700037c02 */ /* 0x000fe40008000f00 */
[----:B------:R-:W-:-:S04]  /*8bc0*/  UISETP.NE.AND UP0, UPT, UR6, 0x3, UPT ;  /* 0x000000030600788c */ /* 0x000fc8000bf05270 */
[----:B------:R-:W-:Y:S02]  /*8bd0*/  USEL UR7, URZ, 0x1, UP0 ;  /* 0x000000013f077887 */ /* 0x000fe40008000000 */
[----:B------:R-:W-:Y:S02]  /*8be0*/  USEL UR6, UR6, URZ, UP0 ;  /* 0x0000003f06067287 */ /* 0x000fe40008000000 */
[----:B------:R-:W-:-:S06]  /*8bf0*/  ULOP3.LUT UR7, UR38, UR7, URZ, 0x3c, !UPT ;  /* 0x0000000726077292 */ /* 0x000fcc000f8e3c3f */
[----:B------:R-:W-:-:S07]  /*8c00*/  IMAD.U32 R4, RZ, RZ, UR7 ;  /* 0x00000007ff047e24 */ /* 0x000fce000f8e00ff */
.L_x_29:
[----:B------:R-:W-:Y:S05]  /*8c10*/  @!P0 BRA `(.L_x_23) ;  /* 0x0000000000048947 */ /* 0x000fea0003800000 */
[----:B------:R-:W-:Y:S01]  /*8c20*/  BPT.TRAP 0x1 ;  /* 0x000000040000795c */ /* 0x000fe20000300000 */
.L_x_23:
[----:B------:R-:W1:Y:S01]  /*8c30*/  S2UR UR8, SR_CgaCtaId ;  /* 0x00000000000879c3 */ /* 0x000e620000008800 */
[----:B------:R-:W-:Y:S01]  /*8c40*/  UMOV UR7, 0x400 ;  /* 0x0000040000077882 */ /* 0x000fe20000000000 */
[----:B------:R-:W-:Y:S01]  /*8c50*/  IMAD.U32 R6, RZ, RZ, UR6 ;  /* 0x00000006ff067e24 */ /* 0x000fe2000f8e00ff */
[----:B------:R-:W-:Y:S01]  /*8c60*/  SHF.L.U32 R7, R4, 0x1f, RZ ;  /* 0x0000001f04077819 */ /* 0x000fe200000006ff */
[----:B-1----:R-:W-:-:S06]  /*8c70*/  ULEA UR7, UR8, UR7, 0x18 ;  /* 0x0000000708077291 */ /* 0x002fcc000f8ec03f */
[----:B-----5:R-:W-:-:S04]  /*8c80*/  IMAD.U32 R0, RZ, RZ, UR7 ;  /* 0x00000007ff007e24 */ /* 0x020fc8000f8e00ff */
[----:B------:R-:W-:-:S04]  /*8c90*/  IMAD R6, R6, 0x8, R0 ;  /* 0x0000000806067824 */ /* 0x000fc800078e0200 */
[----:B------:R1:W2:Y:S01]  /*8ca0*/  SYNCS.PHASECHK.TRANS64.TRYWAIT P1, [R6+URZ], R7 ;  /* 0x00000007060075a7 */ /* 0x0002a2000802017f */
[----:B------:R-:W-:Y:S05]  /*8cb0*/  @!P0 BRA `(.L_x_24) ;  /* 0x0000000000048947 */ /* 0x000fea0003800000 */
[----:B------:R-:W-:Y:S01]  /*8cc0*/  BPT.TRAP 0x1 ;  /* 0x000000040000795c */ /* 0x000fe20000300000 */
.L_x_24:
[----:B--2---:R-:W-:Y:S05]  /*8cd0*/  @P1 BRA `(.L_x_25) ;  /* 0x0000000000081947 */ /* 0x004fea0003800000 */
[----:B------:R-:W2:Y:S02]  /*8ce0*/  SYNCS.PHASECHK.TRANS64.TRYWAIT P1, [R6+URZ], R7 ;  /* 0x00000007060075a7 */ /* 0x000ea4000802017f */
[----:B--2---:R-:W-:Y:S05]  /*8cf0*/  @!P1 BRA `(.L_x_26) ;  /* 0x0000023800589947 */ /* 0x004fea0003800000 */
.L_x_25:
        /* <DEDUP_REMOVED lines=48> */
[----:B---3--:R-:W3:Y:S04]  /*9000*/  LDL.LU.64 R24, [R1+0x180] ;  /* 0x0001800001187983 */ /* 0x008ee80000300a00 */
        /* <DEDUP_REMOVED lines=47> */
[----:B------:R-:W-:-:S02]  /*9300*/  UIMAD UR10, UR6, 0x600, UR4 ;  /* 0x00000600060a78a4 */ /* 0x000fc4000f8e0204 */
[----:B------:R-:W-:Y:S01]  /*9310*/  UIMAD UR8, UR6, 0xc00, UR5 ;  /* 0x00000c00060878a4 */ /* 0x000fe2000f8e0205 */
[----:B------:R-:W-:Y:S01]  /*9320*/  STL [R1+0x470], R23 ;  /* 0x0004701701007387 */ /* 0x000fe20000100800 */
[----:B------:R-:W-:Y:S01]  /*9330*/  UMOV UR13, 0x40000040 ;  /* 0x40000040000d7882 */ /* 0x000fe20000000000 */
[----:B------:R-:W-:Y:S02]  /*9340*/  UMOV UR15, 0x40000040 ;  /* 0x40000040000f7882 */ /* 0x000fe40000000000 */
[----:B------:R-:W-:Y:S02]  /*9350*/  UMOV UR12, UR10 ;  /* 0x0000000a000c7c82 */ /* 0x000fe40008000000 */
[----:B------:R-:W-:Y:S01]  /*9360*/  UMOV UR14, UR8 ;  /* 0x00000008000e7c82 */ /* 0x000fe20008000000 */
[----:B------:R-:W-:Y:S01]  /*9370*/  UIADD3 UR18, UR8, 0x600, URZ ;  /* 0x0000060008127890 */ /* 0x000fe2000fffe03f */
[----:B------:R-:W-:Y:S01]  /*9380*/  STL [R1+0x46c], R22 ;  /* 0x00046c1601007387 */ /* 0x000fe20000100800 */
[----:B------:R-:W-:Y:S01]  /*9390*/  UMOV UR16, UR12 ;  /* 0x0000000c00107c82 */ /* 0x000fe20008000000 */
[----:B------:R-:W-:Y:S01]  /*93a0*/  UMOV UR17, UR13 ;  /* 0x0000000d00117c82 */ /* 0x000fe20008000000 */
[----:B------:R-:W-:Y:S01]  /*93b0*/  UMOV UR19, 0x40000040 ;  /* 0x4000004000137882 */ /* 0x000fe20000000000 */
[----:B------:R-:W-:Y:S04]  /*93c0*/  STL [R1+0x468], R19 ;  /* 0x0004681301007387 */ /* 0x000fe80000100800 */
[----:B------:R-:W-:Y:S04]  /*93d0*/  STL [R1+0x464], R18 ;  /* 0x0004641201007387 */ /* 0x000fe80000100800 */
[----:B------:R-:W-:Y:S04]  /*93e0*/  STL [R1+0x460], R17 ;  /* 0x0004601101007387 */ /* 0x000fe80000100800 */
[----:B------:R-:W-:Y:S04]  /*93f0*/  STL [R1+0x45c], R16 ;  /* 0x00045c1001007387 */ /* 0x000fe80000100800 */
[----:B------:R-:W-:Y:S04]  /*9400*/  STL [R1+0x458], R5 ;  /* 0x0004580501007387 */ /* 0x000fe80000100800 */
[----:B------:R-:W-:Y:S04]  /*9410*/  STL [R1+0x454], R4 ;  /* 0x0004540401007387 */ /* 0x000fe80000100800 */
[----:B------:R-:W-:Y:S04]  /*9420*/  STL [R1+0x450], R3 ;  /* 0x0004500301007387 */ /* 0x000fe80000100800 */
[----:B------:R4:W-:Y:S04]  /*9430*/  STL [R1+0x44c], R2 ;  /* 0x00044c0201007387 */ /* 0x0009e80000100800 */
[----:B------:R0:W-:Y:S01]  /*9440*/  STL [R1+0x448], R0 ;  /* 0x0004480001007387 */ /* 0x0001e20000100800 */
[----:B---3--:R-:W-:-:S06]  /*9450*/  WARPGROUP.ARRIVE ;  /* 0x00000000000079c5 */ /* 0x008fcc0000000000 */
[----:B------:R-:W-:Y:S03]  /*9460*/  HGMMA.64x192x16.F32 R24, gdesc[UR12], R24, gsb0 ;  /* 0x02e000000c1879f0 */ /* 0x000fe60008000818 */
[----:B------:R-:W-:Y:S02]  /*9470*/  WARPGROUP.DEPBAR.LE gsb0, 0x0 ;  /* 0x00008000000079c5 */ /* 0x000fe40000010000 */
[----:B------:R-:W-:Y:S01]  /*9480*/  WARPGROUP.ARRIVE ;  /* 0x00000000000079c5 */ /* 0x000fe20000000000 */
[----:B------:R-:W-:Y:S01]  /*9490*/  STL.64 [R1+0x180], R24 ;  /* 0x0001801801007387 */ /* 0x000fe20000100a00 */
[----:B----4-:R-:W-:Y:S01]  /*94a0*/  IMAD.MOV.U32 R2, RZ, RZ, R118 ;  /* 0x000000ffff027224 */ /* 0x010fe200078e0076 */
[----:B-12---:R-:W-:Y:S01]  /*94b0*/  MOV R6, R114 ;  /* 0x0000007200067202 */ /* 0x006fe20000000f00 */
[----:B0-----:R-:W-:Y:S01]  /*94c0*/  IMAD.MOV.U32 R0, RZ, RZ, R119 ;  /* 0x000000ffff007224 */ /* 0x001fe200078e0077 */
[----:B------:R-:W-:Y:S10]  /*94d0*/  STL.64 [R1+0x188], R26 ;  /* 0x0001881a01007387 */ /* 0x000ff40000100a00 */
[----:B------:R-:W-:Y:S01]  /*94e0*/  HGMMA.64x192x16.F32 R120, gdesc[UR16], R120, gsb0 ;  /* 0x02e00000107879f0 */ /* 0x000fe20008000878 */
[----:B------:R-:W-:Y:S01]  /*94f0*/  IMAD.MOV.U32 R4, RZ, RZ, R116 ;  /* 0x000000ffff047224 */ /* 0x000fe200078e0074 */
[----:B------:R-:W-:Y:S01]  /*9500*/  MOV R13, R107 ;  /* 0x0000006b000d7202 */ /* 0x000fe20000000f00 */
        /* <DEDUP_REMOVED lines=108> */
[----:B------:R-:W-:-:S03]  /*9bd0*/  WARPGROUP.DEPBAR.LE gsb0, 0x0 ;  /* 0x00008000000079c5 */ /* 0x000fc60000010000 */
[----:B------:R-:W2:Y:S04]  /*9be0*/  LDL.LU.64 R28, [R1+0xe60] ;  /* 0x000e6000011c7983 */ /* 0x000ea80000300a00 */
[----:B------:R-:W2:Y:S04]  /*9bf0*/  LDL.LU.64 R26, [R1+0xe58] ;  /* 0x000e5800011a7983 */ /* 0x000ea80000300a00 */
[----:B------:R-:W2:Y:S04]  /*9c00*/  LDL.LU.64 R24, [R1+0xe50] ;  /* 0x000e500001187983 */ /* 0x000ea80000300a00 */
        /* <DEDUP_REMOVED lines=48> */
[----:B0-----:R-:W3:Y:S04]  /*9f10*/  LDL.LU R120, [R1+0x180] ;  /* 0x0001800001787983 */ /* 0x001ee80000300800 */
[----:B------:R-:W3:Y:S04]  /*9f20*/  LDL.LU R121, [R1+0x184] ;  /* 0x0001840001797983 */ /* 0x000ee80000300800 */
[----:B------:R-:W4:Y:S04]  /*9f30*/  LDL.LU R122, [R1+0x188] ;  /* 0x00018800017a7983 */ /* 0x000f280000300800 */
[----:B------:R-:W4:Y:S04]  /*9f40*/  LDL.LU R123, [R1+0x18c] ;  /* 0x00018c00017b7983 */ /* 0x000f280000300800 */
[----:B------:R-:W2:Y:S04]  /*9f50*/  LDL.LU R124, [R1+0x190] ;  /* 0x00019000017c7983 */ /* 0x000ea80000300800 */
[----:B------:R-:W2:Y:S04]  /*9f60*/  LDL.LU R125, [R1+0x194] ;  /* 0x00019400017d7983 */ /* 0x000ea80000300800 */
[----:B------:R-:W3:Y:S04]  /*9f70*/  LDL.LU R126, [R1+0x198] ;  /* 0x00019800017e7983 */ /* 0x000ee80000300800 */
        /* <DEDUP_REMOVED lines=45> */
[----:B------:R-:W2:Y:S01]  /*a250*/  LDL.LU R172, [R1+0x250] ;  /* 0x0002500001ac7983 */ /* 0x000ea20000300800 */
[----:B------:R-:W-:Y:S01]  /*a260*/  IMAD.MOV.U32 R214, RZ, RZ, R2 ;  /* 0x000000ffffd67224 */ /* 0x000fe200078e0002 */
[----:B------:R-:W-:Y:S01]  /*a270*/  MOV R209, R7 ;  /* 0x0000000700d17202 */ /* 0x000fe20000000f00 */
[----:B------:R-:W-:Y:S01]  /*a280*/  IMAD.MOV.U32 R215, RZ, RZ, R0 ;  /* 0x000000ffffd77224 */ /* 0x000fe200078e0000 */
[----:B------:R-:W-:Y:S01]  /*a290*/  MOV R202, R14 ;  /* 0x0000000e00ca7202 */ /* 0x000fe20000000f00 */
        /* <DEDUP_REMOVED lines=55> */
[----:B------:R-:W-:-:S03]  /*a610*/  IMAD.MOV.U32 R173, RZ, RZ, R235 ;  /* 0x000000ffffad7224 */ /* 0x000fc600078e00eb */
[----:B------:R-:W-:Y:S04]  /*a620*/  STL.64 [R1+0xdc0], R180 ;  /* 0x000dc0b401007387 */ /* 0x000fe80000100a00 */
[----:B------:R-:W-:Y:S04]  /*a630*/  STL.64 [R1+0xdb8], R178 ;  /* 0x000db8b201007387 */ /* 0x000fe80000100a00 */
[----:B------:R-:W-:Y:S04]  /*a640*/  STL.64 [R1+0xdb0], R176 ;  /* 0x000db0b001007387 */ /* 0x000fe80000100a00 */
[----:B------:R-:W-:Y:S04]  /*a650*/  STL.64 [R1+0xda8], R174 ;  /* 0x000da8ae01007387 */ /* 0x000fe80000100a00 */
[----:B--2---:R-:W-:Y:S04]  /*a660*/  STL.64 [R1+0xda0], R172 ;  /* 0x000da0ac01007387 */ /* 0x004fe80000100a00 */
[----:B----4-:R-:W-:Y:S04]  /*a670*/  STL.64 [R1+0xd98], R170 ;  /* 0x000d98aa01007387 */ /* 0x010fe80000100a00 */
[----:B---3--:R-:W-:Y:S04]  /*a680*/  STL.64 [R1+0xd90], R168 ;  /* 0x000d90a801007387 */ /* 0x008fe80000100a00 */
        /* <DEDUP_REMOVED lines=24> */
[----:B0-----:R-:W2:Y:S04]  /*a810*/  LDL.LU.64 R120, [R1] ;  /* 0x0000000001787983 */ /* 0x001ea80000300a00 */
        /* <DEDUP_REMOVED lines=48> */
[----:B------:R-:W-:Y:S01]  /*ab20*/  WARPGROUP.ARRIVE ;  /* 0x00000000000079c5 */ /* 0x000fe20000000000 */
[----:B------:R-:W-:-:S07]  /*ab30*/  UMOV UR17, 0x40000040 ;  /* 0x4000004000117882 */ /* 0x000fce0000000000 */
[----:B------:R-:W-:Y:S01]  /*ab40*/  HGMMA.64x192x16.F32 R24, gdesc[UR16], R24, gsb0 ;  /* 0x02e00000101879f0 */ /* 0x000fe20008000818 */
[----:B------:R-:W-:Y:S01]  /*ab50*/  UMOV UR18, UR14 ;  /* 0x0000000e00127c82 */ /* 0x000fe20008000000 */
[----:B------:R-:W-:Y:S01]  /*ab60*/  UMOV UR19, UR15 ;  /* 0x0000000f00137c82 */ /* 0x000fe20008000000 */
[----:B------:R-:W-:Y:S02]  /*ab70*/  WARPGROUP.DEPBAR.LE gsb0, 0x0 ;  /* 0x00008000000079c5 */ /* 0x000fe40000010000 */
[----:B--2---:R-:W-:-:S15]  /*ab80*/  WARPGROUP.ARRIVE ;  /* 0x00000000000079c5 */ /* 0x004fde0000000000 */
[----:B------:R-:W-:Y:S03]  /*ab90*/  HGMMA.64x192x16.F32 R120, gdesc[UR16], R120, gsb0 ;  /* 0x02e00000107879f0 */ /* 0x000fe60008000878 */
        /* <DEDUP_REMOVED lines=435> */
[----:B------:R-:W-:Y:S01]  /*c6d0*/  MOV R227, R9 ;  /* 0x0000000900e37202 */ /* 0x000fe20000000f00 */
        /* <DEDUP_REMOVED lines=41> */
[----:B------:R-:W-:Y:S01]  /*c970*/  STL [R1+0x83c], R70 ;  /* 0x00083c4601007387 */ /* 0x000fe20000100800 */
[----:B------:R-:W-:-:S02]  /*c980*/  IMAD.MOV.U32 R233, RZ, RZ, R3 ;  /* 0x000000ffffe97224 */ /* 0x000fc400078e0003 */
        /* <DEDUP_REMOVED lines=99> */
[----:B------:R-:W-:Y:S04]  /*cfc0*/  STL.64 [R1+0x170], R232 ;  /* 0x000170e801007387 */ /* 0x000fe80000100a00 */
[----:B------:R3:W-:Y:S04]  /*cfd0*/  STL.64 [R1+0x178], R234 ;  /* 0x000178ea01007387 */ /* 0x0007e80000100a00 */
[----:B0-----:R-:W4:Y:S04]  /*cfe0*/  LDL.LU.64 R214, [R1+0xb48] ;  /* 0x000b480001d67983 */ /* 0x001f280000300a00 */
[----:B------:R-:W4:Y:S04]  /*cff0*/  LDL.LU.64 R212, [R1+0xb40] ;  /* 0x000b400001d47983 */ /* 0x000f280000300a00 */
        /* <DEDUP_REMOVED lines=45> */
[----:B------:R-:W4:Y:S01]  /*d2d0*/  LDL.LU.64 R120, [R1+0x9d0] ;  /* 0x0009d00001787983 */ /* 0x000f220000300a00 */
[----:B------:R-:W-:-:S02]  /*d2e0*/  UIADD3 UR12, UR10, 0x4, URZ ;  /* 0x000000040a0c7890 */ /* 0x000fc4000fffe03f */
[----:B------:R-:W-:Y:S01]  /*d2f0*/  UIADD3 UR14, UR8, 0x4, URZ ;  /* 0x00000004080e7890 */ /* 0x000fe2000fffe03f */
[----:B------:R-:W-:Y:S01]  /*d300*/  UMOV UR13, 0x40000040 ;  /* 0x40000040000d7882 */ /* 0x000fe20000000000 */
[----:B------:R-:W-:Y:S01]  /*d310*/  UMOV UR15, 0x40000040 ;  /* 0x40000040000f7882 */ /* 0x000fe20000000000 */
[----:B----4-:R-:W-:-:S06]  /*d320*/  WARPGROUP.ARRIVE ;  /* 0x00000000000079c5 */ /* 0x010fcc0000000000 */
[----:B------:R-:W-:Y:S03]  /*d330*/  HGMMA.64x192x16.F32 R120, gdesc[UR12], R120, gsb0 ;  /* 0x02e000000c7879f0 */ /* 0x000fe60008000878 */
[----:B------:R-:W-:Y:S02]  /*d340*/  WARPGROUP.DEPBAR.LE gsb0, 0x0 ;  /* 0x00008000000079c5 */ /* 0x000fe40000010000 */
[----:B------:R-:W-:Y:S01]  /*d350*/  IMAD.MOV.U32 R2, RZ, RZ, R214 ;  /* 0x000000ffff027224 */ /* 0x000fe200078e00d6 */
[----:B------:R-:W-:Y:S01]  /*d360*/  MOV R7, R209 ;  /* 0x000000d100077202 */ /* 0x000fe20000000f00 */
[----:B------:R-:W-:Y:S01]  /*d370*/  IMAD.MOV.U32 R0, RZ, RZ, R215 ;  /* 0x000000ffff007224 */ /* 0x000fe200078e00d7 */
[----:B------:R-:W-:Y:S01]  /*d380*/  MOV R14, R202 ;  /* 0x000000ca000e7202 */ /* 0x000fe20000000f00 */
[----:B------:R-:W-:Y:S01]  /*d390*/  IMAD.MOV.U32 R4, RZ, RZ, R212 ;  /* 0x000000ffff047224 */ /* 0x000fe200078e00d4 */
[----:B------:R-:W4:Y:S01]  /*d3a0*/  LDL.LU.64 R214, [R1+0x9c8] ;  /* 0x0009c80001d67983 */ /* 0x000f220000300a00 */
[----:B------:R-:W-:Y:S01]  /*d3b0*/  IMAD.MOV.U32 R3, RZ, RZ, R213 ;  /* 0x000000ffff037224 */ /* 0x000fe200078e00d5 */
[----:B------:R-:W-:Y:S01]  /*d3c0*/  MOV R21, R195 ;  /* 0x000000c300157202 */ /* 0x000fe20000000f00 */
[----:B------:R-:W-:Y:S01]  /*d3d0*/  IMAD.MOV.U32 R6, RZ, RZ, R210 ;  /* 0x000000ffff067224 */ /* 0x000fe200078e00d2 */
[----:B------:R-:W4:Y:S01]  /*d3e0*/  LDL.LU.64 R212, [R1+0x9c0] ;  /* 0x0009c00001d47983 */ /* 0x000f220000300a00 */
[----:B------:R-:W-:Y:S01]  /*d3f0*/  IMAD.MOV.U32 R5, RZ, RZ, R211 ;  /* 0x000000ffff057224 */ /* 0x000fe200078e00d3 */
[----:B-1----:R-:W-:Y:S01]  /*d400*/  MOV R220, R188 ;  /* 0x000000bc00dc7202 */ /* 0x002fe20000000f00 */
[----:B------:R-:W-:Y:S01]  /*d410*/  IMAD.MOV.U32 R8, RZ, RZ, R208 ;  /* 0x000000ffff087224 */ /* 0x000fe200078e00d0 */
[----:B------:R-:W4:Y:S01]  /*d420*/  LDL.LU.64 R210, [R1+0x9b8] ;  /* 0x0009b80001d27983 */ /* 0x000f220000300a00 */
[----:B------:R-:W-:Y:S01]  /*d430*/  IMAD.MOV.U32 R10, RZ, RZ, R206 ;  /* 0x000000ffff0a7224 */ /* 0x000fe200078e00ce */
[----:B--2---:R-:W-:Y:S01]  /*d440*/  MOV R227, R181 ;  /* 0x000000b500e37202 */ /* 0x004fe20000000f00 */
[----:B------:R-:W-:Y:S01]  /*d450*/  IMAD.MOV.U32 R9, RZ, RZ, R207 ;  /* 0x000000ffff097224 */ /* 0x000fe200078e00cf */
[----:B------:R-:W4:Y:S01]  /*d460*/  LDL.LU.64 R208, [R1+0x9b0] ;  /* 0x0009b00001d07983 */ /* 0x000f220000300a00 */
[----:B------:R-:W-:Y:S01]  /*d470*/  IMAD.MOV.U32 R12, RZ, RZ, R204 ;  /* 0x000000ffff0c7224 */ /* 0x000fe200078e00cc */
[----:B---3--:R-:W-:Y:S01]  /*d480*/  MOV R234, R174 ;  /* 0x000000ae00ea7202 */ /* 0x008fe20000000f00 */
[----:B------:R-:W-:Y:S01]  /*d490*/  IMAD.MOV.U32 R11, RZ, RZ, R205 ;  /* 0x000000ffff0b7224 */ /* 0x000fe200078e00cd */
[----:B------:R-:W4:Y:S01]  /*d4a0*/  LDL.LU.64 R206, [R1+0x9a8] ;  /* 0x0009a80001ce7983 */ /* 0x000f220000300a00 */
        /* <DEDUP_REMOVED lines=28> */
[----:B------:R-:W-:-:S02]  /*d670*/  IMAD.MOV.U32 R221, RZ, RZ, R187 ;  /* 0x000000ffffdd7224 */ /* 0x000fc400078e00bb */
[----:B------:R-:W-:Y:S01]  /*d680*/  IMAD.MOV.U32 R224, RZ, RZ, R184 ;  /* 0x000000ffffe07224 */ /* 0x000fe200078e00b8 */
[----:B------:R-:W4:Y:S01]  /*d690*/  LDL.LU.64 R190, [R1+0x968] ;  /* 0x0009680001be7983 */ /* 0x000f220000300a00 */
[----:B------:R-:W-:Y:S02]  /*d6a0*/  IMAD.MOV.U32 R223, RZ, RZ, R185 ;  /* 0x000000ffffdf7224 */ /* 0x000fe400078e00b9 */
[----:B------:R-:W-:Y:S01]  /*d6b0*/  IMAD.MOV.U32 R226, RZ, RZ, R182 ;  /* 0x000000ffffe27224 */ /* 0x000fe200078e00b6 */
[----:B------:R-:W4:Y:S01]  /*d6c0*/  LDL.LU.64 R188, [R1+0x960] ;  /* 0x0009600001bc7983 */ /* 0x000f220000300a00 */
[----:B------:R-:W-:Y:S02]  /*d6d0*/  IMAD.MOV.U32 R225, RZ, RZ, R183 ;  /* 0x000000ffffe17224 */ /* 0x000fe400078e00b7 */
        /* <DEDUP_REMOVED lines=87> */
[----:B------:R-:W-:Y:S01]  /*dc50*/  UIADD3 UR18, UR8, 0x604, URZ ;  /* 0x0000060408127890 */ /* 0x000fe2000fffe03f */
[----:B------:R-:W-:Y:S01]  /*dc60*/  UMOV UR16, UR12 ;  /* 0x0000000c00107c82 */ /* 0x000fe20008000000 */
[----:B------:R-:W-:Y:S01]  /*dc70*/  UMOV UR17, UR13 ;  /* 0x0000000d00117c82 */ /* 0x000fe20008000000 */
[----:B------:R-:W-:Y:S01]  /*dc80*/  UMOV UR19, 0x40000040 ;  /* 0x4000004000137882 */ /* 0x000fe20000000000 */
[----:B----4-:R-:W-:-:S06]  /*dc90*/  WARPGROUP.ARRIVE ;  /* 0x00000000000079c5 */ /* 0x010fcc0000000000 */
        /* <DEDUP_REMOVED lines=52> */
[----:B--2---:R-:W-:Y:S01]  /*dfe0*/  IMAD.MOV.U32 R122, RZ, RZ, R69 ;  /* 0x000000ffff7a7224 */ /* 0x004fe200078e0045 */
[----:B---3--:R-:W-:Y:S01]  /*dff0*/  MOV R120, R67 ;  /* 0x0000004300787202 */ /* 0x008fe20000000f00 */
[----:B------:R-:W-:Y:S01]  /*e000*/  IMAD.MOV.U32 R121, RZ, RZ, R68 ;  /* 0x000000ffff797224 */ /* 0x000fe200078e0044 */
        /* <DEDUP_REMOVED lines=101> */
[----:B------:R-:W-:-:S02]  /*e660*/  IMAD.MOV.U32 R214, RZ, RZ, R2 ;  /* 0x000000ffffd67224 */ /* 0x000fc400078e0002 */
[----:B------:R-:W-:Y:S01]  /*e670*/  IMAD.MOV.U32 R215, RZ, RZ, R0 ;  /* 0x000000ffffd77224 */ /* 0x000fe200078e0000 */
[----:B------:R-:W-:Y:S01]  /*e680*/  MOV R211, R5 ;  /* 0x0000000500d37202 */ /* 0x000fe20000000f00 */
        /* <DEDUP_REMOVED lines=494> */
[----:B------:R-:W-:Y:S01]  /*10570*/  IMAD.MOV.U32 R203, RZ, RZ, R0 ;  /* 0x000000ffffcb7224 */ /* 0x000fe200078e0000 */
[----:B------:R-:W-:Y:S01]  /*10580*/  UMOV UR10, UR14 ;  /* 0x0000000e000a7c82 */ /* 0x000fe20008000000 */
[----:B------:R-:W-:Y:S01]  /*10590*/  IMAD.MOV.U32 R224, RZ, RZ, R21 ;  /* 0x000000ffffe07224 */ /* 0x000fe200078e0015 */
[----:B------:R-:W-:Y:S01]  /*105a0*/  UMOV UR11, UR15 ;  /* 0x0000000f000b7c82 */ /* 0x000fe20008000000 */
        /* <DEDUP_REMOVED lines=14> */
[----:B------:R-:W-:-:S03]  /*10690*/  IMAD.MOV.U32 R235, RZ, RZ, R6 ;  /* 0x000000ffffeb7224 */ /* 0x000fc600078e0006 */
[----:B------:R0:W5:Y:S04]  /*106a0*/  LDL.LU R16, [R1+0x45c] ;  /* 0x00045c0001107983 */ /* 0x0001680000300800 */
[----:B------:R0:W5:Y:S04]  /*106b0*/  LDL.LU R5, [R1+0x458] ;  /* 0x0004580001057983 */ /* 0x0001680000300800 */
        /* <DEDUP_REMOVED lines=95> */
[----:B------:R-:W-:Y:S01]  /*10cb0*/  BPT.TRAP 0x1 ;  /* 0x000000040000795c */ /* 0x000fe20000300000 */
.L_x_27:
[----:B------:R-:W2:Y:S04]  /*10cc0*/  LDL R8, [R1+0x300] ;  /* 0x0003000001087983 */ /* 0x000ea80000100800 */
[----:B------:R-:W3:Y:S01]  /*10cd0*/  LDL R7, [R1+0x304] ;  /* 0x0003040001077983 */ /* 0x000ee20000100800 */
[----:B-----5:R-:W-:-:S13]  /*10ce0*/  ISETP.NE.AND P1, PT, R23, RZ, PT ;  /* 0x000000ff1700720c */ /* 0x020fda0003f25270 */
[----:B------:R-:W-:-:S05]  /*10cf0*/  @P1 IMAD R6, R3, 0x8, R0 ;  /* 0x0000000803061824 */ /* 0x000fca00078e0200 */
[----:B------:R-:W-:-:S04]  /*10d00*/  @P1 IADD3 R6, R6, 0x18, RZ ;  /* 0x0000001806061810 */ /* 0x000fc80007ffe0ff */
[----:B--2---:R-:W-:-:S04]  /*10d10*/  @P1 PRMT R6, R8, 0x654, R6 ;  /* 0x0000065408061816 */ /* 0x004fc80000000006 */
[----:B------:R1:W-:Y:S01]  /*10d20*/  @P1 SYNCS.ARRIVE.TRANS64.RED.A1T0 RZ, [R6+URZ], RZ ;  /* 0x000000ff06ff19a7 */ /* 0x0003e2000810043f */
[----:B---3--:R-:W-:-:S13]  /*10d30*/  ISETP.GT.U32.AND P1, PT, R7, 0x1, PT ;  /* 0x000000010700780c */ /* 0x008fda0003f24070 */
[----:B-1----:R-:W-:Y:S05]  /*10d40*/  @P1 BRA `(.L_x_28) ;  /* 0x0000000000041947 */ /* 0x002fea0003800000 */
[----:B------:R-:W-:Y:S01]  /*10d50*/  BPT.TRAP 0x1 ;  /* 0x000000040000795c */ /* 0x000fe20000300000 */
.L_x_28:
[----:B------:R-:W-:Y:S01]  /*10d60*/  UIADD3 UR6, UR6, 0x1, URZ ;  /* 0x0000000106067890 */ /* 0x000fe2000fffe03f */
[----:B------:R-:W-:Y:S01]  /*10d70*/  ISETP.GT.AND P2, PT, R5, 0x1, PT ;  /* 0x000000010500780c */ /* 0x000fe20003f44270 */
[----:B------:R-:W-:Y:S02]  /*10d80*/  VIADD R3, R3, 0x1 ;  /* 0x0000000103037836 */ /* 0x000fe40000000000 */
[----:B------:R-:W-:Y:S01]  /*10d90*/  UISETP.NE.AND UP0, UPT, UR6, 0x3, UPT ;  /* 0x000000030600788c */ /* 0x000fe2000bf05270 */
[----:B------:R-:W-:Y:S02]  /*10da0*/  VIADD R5, R5, 0xffffffff ;  /* 0xffffffff05057836 */ /* 0x000fe40000000000 */
[C---:B------:R-:W-:Y:S01]  /*10db0*/  ISETP.NE.AND P1, PT, R3.reuse, 0x3, PT ;  /* 0x000000030300780c */ /* 0x040fe20003f25270 */
[----:B------:R-:W-:Y:S02]  /*10dc0*/  USEL UR7, URZ, 0x1, UP0 ;  /* 0x000000013f077887 */ /* 0x000fe40008000000 */
[----:B------:R-:W-:Y:S01]  /*10dd0*/  USEL UR6, UR6, URZ, UP0 ;  /* 0x0000003f06067287 */ /* 0x000fe20008000000 */
[----:B------:R-:W-:-:S03]  /*10de0*/  SEL R3, R3, RZ, P1 ;  /* 0x000000ff03037207 */ /* 0x000fc60000800000 */
[----:B------:R-:W-:Y:S01]  /*10df0*/  LOP3.LUT R4, R4, UR7, RZ, 0x3c, !PT ;  /* 0x0000000704047c12 */ /* 0x000fe2000f8e3cff */
[----:B------:R-:W-:Y:S07]  /*10e00*/  @P2 BRA `(.L_x_29) ;  /* 0xffffff7c00802947 */ /* 0x000fee000383ffff */
.L_x_22:
[----:B------:R-:W1:Y:S02]  /*10e10*/  LDC R3, c[0x0][0x28c] ;  /* 0x0000a300ff037b82 */ /* 0x000e640000000800 */
[----:B-1----:R-:W-:-:S13]  /*10e20*/  ISETP.GE.AND P1, PT, R3, 0x1, PT ;  /* 0x000000010300780c */ /* 0x002fda0003f26270 */
[----:B------:R-:W-:Y:S05]  /*10e30*/  @!P1 BRA `(.L_x_30) ;  /* 0x0000000000589947 */ /* 0x000fea0003800000 */
[----:B------:R-:W-:Y:S05]  /*10e40*/  @!P0 BRA `(.L_x_31) ;  /* 0x0000000000048947 */ /* 0x000fea0003800000 */
[----:B------:R-:W-:Y:S01]  /*10e50*/  BPT.TRAP 0x1 ;  /* 0x000000040000795c */ /* 0x000fe20000300000 */
.L_x_31:
[----:B-----5:R-:W-:Y:S01]  /*10e60*/  ISETP.NE.AND P0, PT, R23, RZ, PT ;  /* 0x000000ff1700720c */ /* 0x020fe20003f05270 */
[----:B------:R-:W-:-:S12]  /*10e70*/  BSSY B0, `(.L_x_32) ;  /* 0x000000e000007945 */ /* 0x000fd80003800000 */
[----:B------:R-:W-:Y:S05]  /*10e80*/  @!P0 BRA `(.L_x_33) ;  /* 0x0000000000308947 */ /* 0x000fea0003800000 */
[----:B------:R-:W2:Y:S01]  /*10e90*/  LDL R4, [R1+0x300] ;  /* 0x0003000001047983 */ /* 0x000ea20000100800 */
[----:B------:R-:W-:-:S04]  /*10ea0*/  UISETP.LT.AND UP0, UPT, UR40, 0x1, UPT ;  /* 0x000000012800788c */ /* 0x000fc8000bf01270 */
[----:B------:R-:W-:-:S04]  /*10eb0*/  USEL UR6, UR40, 0x1, UP0 ;  /* 0x0000000128067887 */ /* 0x000fc80008000000 */
[----:B------:R-:W-:-:S04]  /*10ec0*/  UIADD3 UR6, UR39, UR40, -UR6 ;  /* 0x0000002827067290 */ /* 0x000fc8000fffe806 */
[----:B------:R-:W-:-:S04]  /*10ed0*/  UIMAD.WIDE.U32 UR4, UR6, -0x55555555, URZ ;  /* 0xaaaaaaab060478a5 */ /* 0x000fc8000f8e003f */
[----:B------:R-:W-:-:S04]  /*10ee0*/  USHF.R.U32.HI UR4, URZ, 0x1, UR5 ;  /* 0x000000013f047899 */ /* 0x000fc80008011605 */
[----:B------:R-:W-:-:S06]  /*10ef0*/  UIMAD UR6, UR4, -0x3, UR6 ;  /* 0xfffffffd040678a4 */ /* 0x000fcc000f8e0206 */
[----:B------:R-:W-:-:S04]  /*10f00*/  IMAD.U32 R3, RZ, RZ, UR6 ;  /* 0x00000006ff037e24 */ /* 0x000fc8000f8e00ff */
[----:B------:R-:W-:-:S04]  /*10f10*/  IMAD R0, R3, 0x8, R0 ;  /* 0x0000000803007824 */ /* 0x000fc800078e0200 */
[----:B------:R-:W-:-:S05]  /*10f20*/  VIADD R0, R0, 0x18 ;  /* 0x0000001800007836 */ /* 0x000fca0000000000 */
[----:B--2---:R-:W-:-:S04]  /*10f30*/  PRMT R0, R4, 0x654, R0 ;  /* 0x0000065404007816 */ /* 0x004fc80000000000 */
[----:B------:R1:W-:Y:S03]  /*10f40*/  SYNCS.ARRIVE.TRANS64.RED.A1T0 RZ, [R0+URZ], RZ ;  /* 0x000000ff00ff79a7 */ /* 0x0003e6000810043f */
.L_x_33:
[----:B------:R-:W-:Y:S05]  /*10f50*/  BSYNC B0 ;  /* 0x0000000000007941 */ /* 0x000fea0003800000 */
.L_x_32:
[----:B-1----:R-:W2:Y:S02]  /*10f60*/  LDL R0, [R1+0x304] ;  /* 0x0003040001007983 */ /* 0x002ea40000100800 */
[----:B--2---:R-:W-:-:S13]  /*10f70*/  ISETP.GT.U32.AND P0, PT, R0, 0x1, PT ;  /* 0x000000010000780c */ /* 0x004fda0003f04070 */
[----:B------:R-:W-:Y:S05]  /*10f80*/  @P0 BRA `(.L_x_30) ;  /* 0x0000000000040947 */ /* 0x000fea0003800000 */
[----:B------:R-:W-:Y:S01]  /*10f90*/  BPT.TRAP 0x1 ;  /* 0x000000040000795c */ /* 0x000fe20000300000 */
.L_x_30:
[----:B0-----:R-:W2:Y:S01]  /*10fa0*/  LDL R235, [R1+0x308] ;  /* 0x0003080001eb7983 */ /* 0x001ea20000100800 */
[----:B-----5:R-:W0:Y:S01]  /*10fb0*/  LDC R5, c[0x0][0x288] ;  /* 0x0000a200ff057b82 */ /* 0x020e220000000800 */
[----:B------:R-:W1:Y:S01]  /*10fc0*/  S2R R6, SR_TID.X ;  /* 0x0000000000067919 */ /* 0x000e620000002100 */
[----:B------:R-:W-:Y:S01]  /*10fd0*/  IMAD R216, R19, 0x180, RZ ;  /* 0x0000018013d87824 */ /* 0x000fe200078e02ff */
[----:B------:R-:W-:Y:S01]  /*10fe0*/  UIADD3 UR39, UR40, UR39, URZ ;  /* 0x0000002728277290 */ /* 0x000fe2000fffe03f */
[----:B------:R-:W-:Y:S01]  /*10ff0*/  ULDC UR4, c[0x0][0x284] ;  /* 0x0000a10000047ab9 */ /* 0x000fe20000000800 */
[----:B------:R-:W-:Y:S02]  /*11000*/  UISETP.GE.U32.AND UP1, UPT, UR40, 0x3, UPT ;  /* 0x000000032800788c */ /* 0x000fe4000bf26070 */
[----:B------:R-:W-:Y:S01]  /*11010*/  UISETP.GT.U32.AND UP0, UPT, UR39, 0x2, UPT ;  /* 0x000000022700788c */ /* 0x000fe2000bf04070 */
[----:B------:R-:W-:Y:S01]  /*11020*/  ULDC.64 UR8, c[0x0][0x5d0] ;  /* 0x0001740000087ab9 */ /* 0x000fe20000000a00 */
[----:B-1----:R-:W-:-:S02]  /*11030*/  SHF.R.U32.HI R3, RZ, 0x7, R6 ;  /* 0x00000007ff037819 */ /* 0x002fc40000011606 */
[----:B------:R-:W-:Y:S02]  /*11040*/  SHF.R.U32.HI R4, RZ, 0x2, R6 ;  /* 0x00000002ff047819 */ /* 0x000fe40000011606 */
[----:B------:R-:W-:Y:S02]  /*11050*/  LOP3.LUT R11, R6, 0x60, RZ, 0xc0, !PT ;  /* 0x00000060060b7812 */ /* 0x000fe400078ec0ff */
[----:B------:R-:W-:Y:S02]  /*11060*/  LOP3.LUT R3, R3, 0x1, RZ, 0xc0, !PT ;  /* 0x0000000103037812 */ /* 0x000fe400078ec0ff */
[----:B------:R-:W-:Y:S02]  /*11070*/  LOP3.LUT R4, R4, 0x7, RZ, 0xc0, !PT ;  /* 0x0000000704047812 */ /* 0x000fe400078ec0ff */
[----:B------:R-:W-:Y:S01]  /*11080*/  SHF.R.U32.HI R11, RZ, 0x1, R11 ;  /* 0x00000001ff0b7819 */ /* 0x000fe2000001160b */
[----:B------:R-:W-:-:S03]  /*11090*/  IMAD.SHL.U32 R10, R3, 0x40, RZ ;  /* 0x00000040030a7824 */ /* 0x000fc600078e00ff */
[--C-:B------:R-:W-:Y:S02]  /*110a0*/  IADD3 R0, RZ, -R11, -R4.reuse ;  /* 0x8000000bff007210 */ /* 0x100fe40007ffe804 */
[----:B------:R-:W-:Y:S02]  /*110b0*/  LOP3.LUT R10, R10, 0x40, R4, 0xe2, !PT ;  /* 0x000000400a0a7812 */ /* 0x000fe400078ee204 */
[----:B------:R-:W-:Y:S01]  /*110c0*/  LOP3.LUT R4, R6, 0x3, RZ, 0xc0, !PT ;  /* 0x0000000306047812 */ /* 0x000fe200078ec0ff */
[----:B------:R-:W-:Y:S01]  /*110d0*/  IMAD R0, R3, -0x40, R0 ;  /* 0xffffffc003007824 */ /* 0x000fe200078e0200 */
[----:B0-----:R-:W-:Y:S01]  /*110e0*/  ISETP.GE.AND P0, PT, R216, R5, PT ;  /* 0x00000005d800720c */ /* 0x001fe20003f06270 */
[----:B------:R-:W-:Y:S01]  /*110f0*/  IMAD R3, R18, 0xc0, RZ ;  /* 0x000000c012037824 */ /* 0x000fe200078e02ff */
[----:B------:R-:W-:Y:S01]  /*11100*/  SHF.L.U32 R217, R6, 0x1, RZ ;  /* 0x0000000106d97819 */ /* 0x000fe200000006ff */
[----:B------:R-:W-:Y:S01]  /*11110*/  IMAD R4, R4, -0x2, R5 ;  /* 0xfffffffe04047824 */ /* 0x000fe200078e0205 */
[----:B------:R-:W-:-:S02]  /*11120*/  UISETP.LT.U32.AND UP0, UPT, UR40, 0x3, UP0 ;  /* 0x000000032800788c */ /* 0x000fc40008701070 */
[C---:B------:R-:W-:Y:S02]  /*11130*/  IADD3 R0, -R3.reuse, UR4, R0 ;  /* 0x0000000403007c10 */ /* 0x040fe4000fffe100 */
[----:B------:R-:W-:Y:S01]  /*11140*/  ISETP.GE.OR P0, PT, R3, UR4, P0 ;  /* 0x0000000403007c0c */ /* 0x000fe20008706670 */
[----:B------:R-:W-:Y:S01]  /*11150*/  IMAD.IADD R3, R4, 0x1, -R216 ;  /* 0x0000000104037824 */ /* 0x000fe200078e0ad8 */
[----:B------:R-:W-:Y:S01]  /*11160*/  LOP3.LUT R216, R216, 0x6, R217, 0xf8, !PT ;  /* 0x00000006d8d87812 */ /* 0x000fe200078ef8d9 */
[----:B------:R-:W-:Y:S02]  /*11170*/  UIMAD.WIDE.U32 UR4, UR39, -0x55555555, URZ ;  /* 0xaaaaaaab270478a5 */ /* 0x000fe4000f8e003f */
[----:B------:R-:W-:Y:S01]  /*11180*/  USEL UR6, URZ, 0x1, !UP0 ;  /* 0x000000013f067887 */ /* 0x000fe2000c000000 */
[----:B------:R-:W-:Y:S01]  /*11190*/  SHF.R.S32.HI R217, RZ, 0x1f, R216 ;  /* 0x0000001fffd97819 */ /* 0x000fe200000114d8 */
[----:B------:R-:W-:Y:S02]  /*111a0*/  USHF.R.U32.HI UR4, URZ, 0x1, UR5 ;  /* 0x000000013f047899 */ /* 0x000fe40008011605 */
[----:B------:R-:W-:Y:S01]  /*111b0*/  ULOP3.LUT UR38, UR38, UR6, URZ, 0x3c, !UPT ;  /* 0x0000000626267292 */ /* 0x000fe2000f8e3c3f */
[----:B------:R-:W-:Y:S01]  /*111c0*/  LOP3.LUT R10, R10, R11, RZ, 0xfc, !PT ;  /* 0x0000000b0a0a7212 */ /* 0x000fe200078efcff */
[----:B------:R-:W-:Y:S01]  /*111d0*/  IMAD.MOV.U32 R11, RZ, RZ, RZ ;  /* 0x000000ffff0b7224 */ /* 0x000fe200078e00ff */
[----:B------:R-:W-:-:S02]  /*111e0*/  UIMAD UR39, UR4, -0x3, UR39 ;  /* 0xfffffffd042778a4 */ /* 0x000fc4000f8e0227 */
[----:B------:R-:W-:Y:S01]  /*111f0*/  @UP1 ULOP3.LUT UR38, UR38, 0x1, UR4, 0x78, !UPT ;  /* 0x0000000126261892 */ /* 0x000fe2000f8e7804 */
[----:B------:R-:W-:-:S04]  /*11200*/  IMAD.WIDE R10, R18, 0xc0, R10 ;  /* 0x000000c0120a7825 */ /* 0x000fc800078e020a */
[----:B------:R-:W-:Y:S01]  /*11210*/  IMAD.MOV.U32 R234, RZ, RZ, -0x1 ;  /* 0xffffffffffea7424 */ /* 0x000fe200078e00ff */
[----:B--2---:R-:W-:Y:S01]  /*11220*/  SHF.R.S32.HI R4, RZ, 0x1f, R235 ;  /* 0x0000001fff047819 */ /* 0x004fe200000114eb */
[----:B------:R-:W-:-:S04]  /*11230*/  IMAD.WIDE.U32 R6, R235, UR8, R216 ;  /* 0x00000008eb067c25 */ /* 0x000fc8000f8e00d8 */
[----:B------:R-:W-:-:S04]  /*11240*/  IMAD R5, R4, UR8, RZ ;  /* 0x0000000804057c24 */ /* 0x000fc8000f8e02ff */
[----:B------:R-:W-:-:S04]  /*11250*/  IMAD R5, R235, UR9, R5 ;  /* 0x00000009eb057c24 */ /* 0x000fc8000f8e0205 */
[----:B------:R-:W-:Y:S01]  /*11260*/  IMAD.IADD R7, R7, 0x1, R5 ;  /* 0x0000000107077824 */ /* 0x000fe200078e0205 */
[----:B------:R-:W-:Y:S06]  /*11270*/  @P0 BRA `(.L_x_34) ;  /* 0x00000194009c0947 */ /* 0x000fec0003800000 */
[----:B------:R-:W0:Y:S01]  /*11280*/  LDC.64 R18, c[0x0][0x5c8] ;  /* 0x00017200ff127b82 */ /* 0x000e220000000a00 */
[----:B------:R-:W-:Y:S01]  /*11290*/  FSETP.NEU.AND P0, PT, R16, RZ, PT ;  /* 0x000000ff1000720b */ /* 0x000fe20003f0d000 */
[----:B------:R-:W-:Y:S01]  /*112a0*/  BSSY B0, `(.L_x_34) ;  /* 0x0001964000007945 */ /* 0x000fe20003800000 */
[----:B------:R-:W-:-:S04]  /*112b0*/  ISETP.GT.AND P5, PT, R3, RZ, PT ;  /* 0x000000ff0300720c */ /* 0x000fc80003fa4270 */
[----:B------:R-:W-:Y:S01]  /*112c0*/  ISETP.GT.AND P1, PT, R0, RZ, P5 ;  /* 0x000000ff0000720c */ /* 0x000fe20002f24270 */
[-C--:B0-----:R-:W-:Y:S02]  /*112d0*/  IMAD R14, R11, R18.reuse, RZ ;  /* 0x000000120b0e7224 */ /* 0x081fe400078e02ff */
[----:B------:R-:W-:-:S04]  /*112e0*/  IMAD.WIDE.U32 R6, R10, R18, R6 ;  /* 0x000000120a067225 */ /* 0x000fc800078e0006 */
[----:B------:R-:W-:-:S04]  /*112f0*/  IMAD R14, R10, R19, R14 ;  /* 0x000000130a0e7224 */ /* 0x000fc800078e020e */
[----:B------:R-:W-:Y:S01]  /*11300*/  IMAD.IADD R14, R7, 0x1, R14 ;  /* 0x00000001070e7824 */ /* 0x000fe200078e020e */
[----:B------:R-:W-:Y:S06]  /*11310*/  @!P0 BRA `(.L_x_35) ;  /* 0x0000011800308947 */ /* 0x000fec0003800000 */
[----:B------:R-:W0:Y:S01]  /*11320*/  LDC.64 R220, c[0x0][0x5b8] ;  /* 0x00016e00ffdc7b82 */ /* 0x000e220000000a00 */
[----:B------:R-:W2:Y:S01]  /*11330*/  LDL.LU R15, [R1+0x180] ;  /* 0x00018000010f7983 */ /* 0x000ea20000300800 */
[----:B------:R-:W-:-:S06]  /*11340*/  ULDC.64 UR4, c[0x0][0x5c0] ;  /* 0x0001700000047ab9 */ /* 0x000fcc0000000a00 */
[----:B------:R-:W1:Y:S08]  /*11350*/  LDC.64 R8, c[0x0][0x5b0] ;  /* 0x00016c00ff087b82 */ /* 0x000e700000000a00 */
[----:B------:R-:W3:Y:S01]  /*11360*/  LDC.64 R20, c[0x0][0x5a8] ;  /* 0x00016a00ff147b82 */ /* 0x000ee20000000a00 */
[-C--:B0-----:R-:W-:Y:S02]  /*11370*/  IMAD R226, R4, R220.reuse, RZ ;  /* 0x000000dc04e27224 */ /* 0x081fe400078e02ff */
[----:B------:R-:W-:-:S04]  /*11380*/  IMAD.WIDE.U32 R222, R235, R220, R216 ;  /* 0x000000dcebde7225 */ /* 0x000fc800078e00d8 */
[----:B------:R-:W-:Y:S01]  /*11390*/  IMAD R226, R235, R221, R226 ;  /* 0x000000ddebe27224 */ /* 0x000fe200078e02e2 */
[----:B------:R-:W-:Y:S01]  /*113a0*/  MOV R218, R222 ;  /* 0x000000de00da7202 */ /* 0x000fe20000000f00 */
[-C--:B-1----:R-:W-:Y:S02]  /*113b0*/  IMAD R227, R11, R8.reuse, RZ ;  /* 0x000000080be37224 */ /* 0x082fe400078e02ff */
[----:B------:R-:W-:Y:S02]  /*113c0*/  IMAD.IADD R219, R223, 0x1, R226 ;  /* 0x00000001dfdb7824 */ /* 0x000fe400078e02e2 */
[C---:B------:R-:W-:Y:S02]  /*113d0*/  IMAD R227, R10.reuse, R9, R227 ;  /* 0x000000090ae37224 */ /* 0x040fe400078e02e3 */
[----:B------:R-:W-:-:S04]  /*113e0*/  IMAD.WIDE.U32 R4, R10, R8, R218 ;  /* 0x000000080a047225 */ /* 0x000fc800078e00da */
[----:B------:R-:W-:Y:S01]  /*113f0*/  IMAD.IADD R5, R5, 0x1, R227 ;  /* 0x0000000105057824 */ /* 0x000fe200078e02e3 */
[----:B---3--:R-:W-:-:S04]  /*11400*/  LEA R12, P0, R4, R20, 0x1 ;  /* 0x00000014040c7211 */ /* 0x008fc800078008ff */
[----:B------:R-:W-:-:S05]  /*11410*/  LEA.HI.X R13, R4, R21, R5, 0x1, P0 ;  /* 0x00000015040d7211 */ /* 0x000fca00000f0c05 */
[----:B------:R-:W3:Y:S01]  /*11420*/  @P1 LDG.E.LTC128B.U16 R221, desc[UR36][R12.64] ;  /* 0x000000240cdd1981 */ /* 0x000ee2000c1e1520 */
[----:B------:R-:W-:Y:S01]  /*11430*/  ISETP.GT.AND P3, PT, R3, 0x1, PT ;  /* 0x000000010300780c */ /* 0x000fe20003f64270 */
[----:B------:R-:W-:Y:S01]  /*11440*/  BSSY B1, `(.L_x_36) ;  /* 0x0000013000017945 */ /* 0x000fe20003800000 */
[----:B------:R-:W-:-:S11]  /*11450*/  LOP3.LUT R17, R17, 0xfffffffd, RZ, 0xc0, !PT ;  /* 0xfffffffd11117812 */ /* 0x000fd600078ec0ff */
[----:B------:R-:W-:Y:S01]  /*11460*/  @P3 LOP3.LUT R17, R17, 0x2, RZ, 0xfc, !PT ;  /* 0x0000000211113812 */ /* 0x000fe200078efcff */
[----:B---3--:R-:W-:-:S05]  /*11470*/  HADD2.F32 R4, -RZ, R221.H0_H0 ;  /* 0x200000ddff047230 */ /* 0x008fca0000004100 */
[----:B------:R-:W-:-:S04]  /*11480*/  FMUL R4, R4, R16 ;  /* 0x0000001004047220 */ /* 0x000fc80000400000 */
[----:B--2---:R-:W-:Y:S01]  /*11490*/  FFMA R7, R15, R2, R4 ;  /* 0x000000020f077223 */ /* 0x004fe20000000004 */
[----:B------:R-:W-:-:S04]  /*114a0*/  LEA R4, P0, R6, UR4, 0x1 ;  /* 0x0000000406047c11 */ /* 0x000fc8000f8008ff */
[----:B------:R-:W-:Y:S02]  /*114b0*/  LEA.HI.X R5, R6, UR5, R14, 0x1, P0 ;  /* 0x0000000506057c11 */ /* 0x000fe400080f0c0e */
[----:B------:R-:W-:-:S05]  /*114c0*/  F2FP.F16.F32.PACK_AB R6, RZ, R7 ;  /* 0x00000007ff06723e */ /* 0x000fca00000000ff */
[----:B------:R0:W-:Y:S02]  /*114d0*/  @P1 STG.E.U16 desc[UR36][R4.64], R6 ;  /* 0x0000000604001986 */ /* 0x0001e4000c101524 */
[----:B0-----:R-:W-:-:S04]  /*114e0*/  IMAD.WIDE.U32 R6, R10, R8, R216 ;  /* 0x000000080a067225 */ /* 0x001fc800078e00d8 */
[----:B------:R-:W-:Y:S02]  /*114f0*/  IMAD.IADD R7, R227, 0x1, R7 ;  /* 0x00000001e3077824 */ /* 0x000fe400078e0207 */
[----:B------:R-:W-:-:S04]  /*11500*/  IMAD.WIDE.U32 R6, R235, R220, R6 ;  /* 0x000000dceb067225 */ /* 0x000fc800078e0006 */
[----:B------:R-:W-:Y:S01]  /*11510*/  IMAD.IADD R7, R226, 0x1, R7 ;  /* 0x00000001e2077824 */ /* 0x000fe200078e0207 */
[----:B------:R-:W-:-:S04]  /*11520*/  LEA R14, P0, R6, R20, 0x1 ;  /* 0x00000014060e7211 */ /* 0x000fc800078008ff */
[----:B------:R-:W-:Y:S02]  /*11530*/  LEA.HI.X R15, R6, R21, R7, 0x1, P0 ;  /* 0x00000015060f7211 */ /* 0x000fe400000f0c07 */
[----:B------:R-:W-:-:S13]  /*11540*/  ISETP.GT.AND P0, PT, R0, RZ, P3 ;  /* 0x000000ff0000720c */ /* 0x000fda0001f04270 */
[----:B------:R-:W-:Y:S05]  /*11550*/  @!P0 BRA `(.L_x_37) ;  /* 0x0000000000048947 */ /* 0x000fea0003800000 */
[----:B------:R0:W5:Y:S02]  /*11560*/  LDG.E.LTC128B.U16 R221, desc[UR36][R14.64+0x2] ;  /* 0x000002240edd7981 */ /* 0x000164000c1e1520 */
.L_x_37:
[----:B------:R-:W-:Y:S05]  /*11570*/  BSYNC B1 ;  /* 0x0000000000017941 */ /* 0x000fea0003800000 */
.L_x_36:
[----:B------:R-:W2:Y:S01]  /*11580*/  LDL.LU R7, [R1+0x184] ;  /* 0x0001840001077983 */ /* 0x000ea20000300800 */
[----:B-----5:R-:W-:Y:S01]  /*11590*/  HADD2.F32 R6, -RZ, R221.H0_H0 ;  /* 0x200000ddff067230 */ /* 0x020fe20000004100 */
[C---:B------:R-:W-:Y:S01]  /*115a0*/  SHF.L.U64.HI R225, R8.reuse, 0x3, R9 ;  /* 0x0000000308e17819 */ /* 0x040fe20000010209 */
[----:B------:R-:W-:Y:S01]  /*115b0*/  IMAD.SHL.U32 R224, R8, 0x8, RZ ;  /* 0x0000000808e07824 */ /* 0x000fe200078e00ff */
[----:B------:R-:W3:Y:S02]  /*115c0*/  LDL.LU R228, [R1+0x188] ;  /* 0x0001880001e47983 */ /* 0x000ee40000300800 */
[----:B------:R-:W-:-:S04]  /*115d0*/  FMUL R6, R6, R16 ;  /* 0x0000001006067220 */ /* 0x000fc80000400000 */
[----:B--2---:R-:W-:-:S05]  /*115e0*/  FFMA R6, R7, R2, R6 ;  /* 0x0000000207067223 */ /* 0x004fca0000000006 */
[----:B------:R-:W-:-:S05]  /*115f0*/  F2FP.F16.F32.PACK_AB R6, RZ, R6 ;  /* 0x00000006ff06723e */ /* 0x000fca00000000ff */
[----:B------:R1:W-:Y:S01]  /*11600*/  @P0 STG.E.U16 desc[UR36][R4.64+0x2], R6 ;  /* 0x0000020604000986 */ /* 0x0003e2000c101524 */
[----:B------:R-:W-:Y:S01]  /*11610*/  ISETP.GT.AND P0, PT, R0, 0x8, P5 ;  /* 0x000000080000780c */ /* 0x000fe20002f04270 */
[----:B-1----:R-:W-:-:S04]  /*11620*/  IMAD.WIDE.U32 R6, R10, R8, R224 ;  /* 0x000000080a067225 */ /* 0x002fc800078e00e0 */
[----:B------:R-:W-:Y:S01]  /*11630*/  IMAD.IADD R227, R227, 0x1, R7 ;  /* 0x00000001e3e37824 */ /* 0x000fe200078e0207 */
[----:B------:R-:W-:-:S05]  /*11640*/  IADD3 R7, P1, R222, R6, RZ ;  /* 0x00000006de077210 */ /* 0x000fca0007f3e0ff */
[----:B------:R-:W-:Y:S01]  /*11650*/  IMAD.X R13, R227, 0x1, R219, P1 ;  /* 0x00000001e30d7824 */ /* 0x000fe200008e06db */
[----:B------:R-:W-:-:S04]  /*11660*/  LEA R12, P1, R7, R20, 0x1 ;  /* 0x00000014070c7211 */ /* 0x000fc800078208ff */
[----:B------:R-:W-:-:S05]  /*11670*/  LEA.HI.X R13, R7, R21, R13, 0x1, P1 ;  /* 0x00000015070d7211 */ /* 0x000fca00008f0c0d */
[----:B------:R-:W2:Y:S01]  /*11680*/  @P0 LDG.E.LTC128B.U16 R221, desc[UR36][R12.64] ;  /* 0x000000240cdd0981 */ /* 0x000ea2000c1e1520 */
[----:B------:R-:W-:Y:S01]  /*11690*/  IADD3 R6, P1, R216, R6, RZ ;  /* 0x00000006d8067210 */ /* 0x000fe20007f3e0ff */
[C---:B------:R-:W-:Y:S01]  /*116a0*/  IMAD.SHL.U32 R233, R18.reuse, 0x10, RZ ;  /* 0x0000001012e97824 */ /* 0x040fe200078e00ff */
[----:B------:R-:W-:Y:S01]  /*116b0*/  SHF.L.U64.HI R232, R18, 0x4, R19 ;  /* 0x0000000412e87819 */ /* 0x000fe20000010213 */
[----:B------:R-:W-:Y:S01]  /*116c0*/  BSSY B1, `(.L_x_38) ;  /* 0x0000011000017945 */ /* 0x000fe20003800000 */
[----:B------:R-:W-:-:S03]  /*116d0*/  IADD3.X R7, R217, R227, RZ, P1, !PT ;  /* 0x000000e3d9077210 */ /* 0x000fc60000ffe4ff */
[----:B------:R-:W-:-:S04]  /*116e0*/  IMAD.WIDE.U32 R6, R235, R220, R6 ;  /* 0x000000dceb067225 */ /* 0x000fc800078e0006 */
[----:B------:R-:W-:Y:S02]  /*116f0*/  IMAD.IADD R7, R226, 0x1, R7 ;  /* 0x00000001e2077824 */ /* 0x000fe400078e0207 */
[----:B--2---:R-:W-:-:S05]  /*11700*/  HADD2.F32 R12, -RZ, R221.H0_H0 ;  /* 0x200000ddff0c7230 */ /* 0x004fca0000004100 */
[----:B------:R-:W-:-:S04]  /*11710*/  FMUL R12, R12, R16 ;  /* 0x000000100c0c7220 */ /* 0x000fc80000400000 */
[----:B---3--:R-:W-:Y:S01]  /*11720*/  FFMA R227, R228, R2, R12 ;  /* 0x00000002e4e37223 */ /* 0x008fe2000000000c */
[----:B------:R-:W-:-:S04]  /*11730*/  LEA R12, P1, R6, R20, 0x1 ;  /* 0x00000014060c7211 */ /* 0x000fc800078208ff */
[----:B------:R-:W-:Y:S02]  /*11740*/  LEA.HI.X R13, R6, R21, R7, 0x1, P1 ;  /* 0x00000015060d7211 */ /* 0x000fe400008f0c07 */
[----:B------:R-:W-:Y:S02]  /*11750*/  F2FP.F16.F32.PACK_AB R7, RZ, R227 ;  /* 0x000000e3ff07723e */ /* 0x000fe400000000ff */
[----:B------:R-:W-:Y:S02]  /*11760*/  IADD3 R6, P2, R233, R4, RZ ;  /* 0x00000004e9067210 */ /* 0x000fe40007f5e0ff */
[----:B------:R-:W-:Y:S02]  /*11770*/  PRMT R227, R7, 0x7610, R227 ;  /* 0x0000761007e37816 */ /* 0x000fe400000000e3 */
[----:B------:R-:W-:Y:S01]  /*11780*/  ISETP.GT.AND P1, PT, R0, 0x8, P3 ;  /* 0x000000080000780c */ /* 0x000fe20001f24270 */
[----:B------:R-:W-:-:S05]  /*11790*/  IMAD.X R7, R232, 0x1, R5, P2 ;  /* 0x00000001e8077824 */ /* 0x000fca00010e0605 */
[----:B------:R1:W-:Y:S07]  /*117a0*/  @P0 STG.E.U16 desc[UR36][R6.64], R227 ;  /* 0x000000e306000986 */ /* 0x0003ee000c101524 */
[----:B------:R-:W-:Y:S05]  /*117b0*/  @!P1 BRA `(.L_x_39) ;  /* 0x0000000000049947 */ /* 0x000fea0003800000 */
[----:B------:R2:W5:Y:S02]  /*117c0*/  LDG.E.LTC128B.U16 R221, desc[UR36][R12.64+0x2] ;  /* 0x000002240cdd7981 */ /* 0x000564000c1e1520 */
.L_x_39:
[----:B------:R-:W-:Y:S05]  /*117d0*/  BSYNC B1 ;  /* 0x0000000000017941 */ /* 0x000fea0003800000 */
.L_x_38:
[----:B------:R-:W3:Y:S01]  /*117e0*/  LDL.LU R228, [R1+0x18c] ;  /* 0x00018c0001e47983 */ /* 0x000ee20000300800 */
[----:B-1---5:R-:W-:Y:S01]  /*117f0*/  HADD2.F32 R227, -RZ, R221.H0_H0 ;  /* 0x200000ddffe37230 */ /* 0x022fe20000004100 */
[----:B------:R-:W-:Y:S01]  /*11800*/  ISETP.GT.AND P3, PT, R3, 0x8, PT ;  /* 0x000000080300780c */ /* 0x000fe20003f64270 */
[----:B------:R-:W-:Y:S01]  /*11810*/  BSSY B1, `(.L_x_40) ;  /* 0x000000a000017945 */ /* 0x000fe20003800000 */
[----:B------:R-:W-:Y:S02]  /*11820*/  LOP3.LUT R17, R17, 0xfffffffb, RZ, 0xc0, !PT ;  /* 0xfffffffb11117812 */ /* 0x000fe400078ec0ff */
[----:B------:R-:W-:Y:S01]  /*11830*/  FMUL R227, R227, R16 ;  /* 0x00000010e3e37220 */ /* 0x000fe20000400000 */
[----:B------:R-:W-:-:S08]  /*11840*/  ISETP.GT.AND P0, PT, R0, RZ, P3 ;  /* 0x000000ff0000720c */ /* 0x000fd00001f04270 */
[----:B------:R-:W-:Y:S01]  /*11850*/  @P3 LOP3.LUT R17, R17, 0x4, RZ, 0xfc, !PT ;  /* 0x0000000411113812 */ /* 0x000fe200078efcff */
[----:B---3--:R-:W-:-:S05]  /*11860*/  FFMA R227, R228, R2, R227 ;  /* 0x00000002e4e37223 */ /* 0x008fca00000000e3 */
[----:B------:R-:W-:-:S05]  /*11870*/  F2FP.F16.F32.PACK_AB R227, RZ, R227 ;  /* 0x000000e3ffe3723e */ /* 0x000fca00000000ff */
[----:B------:R1:W-:Y:S01]  /*11880*/  @P1 STG.E.U16 desc[UR36][R6.64+0x2], R227 ;  /* 0x000002e306001986 */ /* 0x0003e2000c101524 */
[----:B------:R-:W-:Y:S05]  /*11890*/  @!P0 BRA `(.L_x_41) ;  /* 0x0000000000048947 */ /* 0x000fea0003800000 */
[----:B------:R3:W5:Y:S02]  /*118a0*/  LDG.E.LTC128B.U16 R221, desc[UR36][R14.64+0x10] ;  /* 0x000010240edd7981 */ /* 0x000764000c1e1520 */
.L_x_41:
[----:B------:R-:W-:Y:S05]  /*118b0*/  BSYNC B1 ;  /* 0x0000000000017941 */ /* 0x000fea0003800000 */
.L_x_40:
[----:B------:R-:W4:Y:S01]  /*118c0*/  LDL.LU R228, [R1+0x190] ;  /* 0x0001900001e47983 */ /* 0x000f220000300800 */
[----:B-1---5:R-:W-:Y:S01]  /*118d0*/  HADD2.F32 R227, -RZ, R221.H0_H0 ;  /* 0x200000ddffe37230 */ /* 0x022fe20000004100 */
[----:B------:R-:W-:Y:S01]  /*118e0*/  ISETP.GT.AND P2, PT, R3, 0x9, PT ;  /* 0x000000090300780c */ /* 0x000fe20003f44270 */
[----:B------:R-:W-:Y:S01]  /*118f0*/  BSSY B1, `(.L_x_42) ;  /* 0x000000a000017945 */ /* 0x000fe20003800000 */
[----:B------:R-:W-:Y:S02]  /*11900*/  LOP3.LUT R17, R17, 0xfffffff7, RZ, 0xc0, !PT ;  /* 0xfffffff711117812 */ /* 0x000fe400078ec0ff */
[----:B------:R-:W-:Y:S01]  /*11910*/  FMUL R227, R227, R16 ;  /* 0x00000010e3e37220 */ /* 0x000fe20000400000 */
[----:B------:R-:W-:-:S08]  /*11920*/  ISETP.GT.AND P1, PT, R0, RZ, P2 ;  /* 0x000000ff0000720c */ /* 0x000fd00001724270 */
[----:B------:R-:W-:Y:S01]  /*11930*/  @P2 LOP3.LUT R17, R17, 0x8, RZ, 0xfc, !PT ;  /* 0x0000000811112812 */ /* 0x000fe200078efcff */
[----:B----4-:R-:W-:-:S05]  /*11940*/  FFMA R227, R228, R2, R227 ;  /* 0x00000002e4e37223 */ /* 0x010fca00000000e3 */
[----:B------:R-:W-:-:S05]  /*11950*/  F2FP.F16.F32.PACK_AB R227, RZ, R227 ;  /* 0x000000e3ffe3723e */ /* 0x000fca00000000ff */
[----:B------:R1:W-:Y:S01]  /*11960*/  @P0 STG.E.U16 desc[UR36][R4.64+0x10], R227 ;  /* 0x000010e304000986 */ /* 0x0003e2000c101524 */
[----:B------:R-:W-:Y:S05]  /*11970*/  @!P1 BRA `(.L_x_43) ;  /* 0x0000000000049947 */ /* 0x000fea0003800000 */
[----:B------:R4:W5:Y:S02]  /*11980*/  LDG.E.LTC128B.U16 R221, desc[UR36][R14.64+0x12] ;  /* 0x000012240edd7981 */ /* 0x000964000c1e1520 */
.L_x_43:
[----:B------:R-:W-:Y:S05]  /*11990*/  BSYNC B1 ;  /* 0x0000000000017941 */ /* 0x000fea0003800000 */
.L_x_42:
[----:B------:R-:W2:Y:S01]  /*119a0*/  LDL.LU R228, [R1+0x194] ;  /* 0x0001940001e47983 */ /* 0x000ea20000300800 */
[----:B-1---5:R-:W-:Y:S01]  /*119b0*/  HADD2.F32 R227, -RZ, R221.H0_H0 ;  /* 0x200000ddffe37230 */ /* 0x022fe20000004100 */
[----:B------:R-:W-:Y:S01]  /*119c0*/  ISETP.GT.AND P0, PT, R0, 0x8, P3 ;  /* 0x000000080000780c */ /* 0x000fe20001f04270 */
[----:B------:R-:W-:Y:S03]  /*119d0*/  BSSY B1, `(.L_x_44) ;  /* 0x0000007000017945 */ /* 0x000fe60003800000 */
[----:B------:R-:W-:-:S04]  /*119e0*/  FMUL R227, R227, R16 ;  /* 0x00000010e3e37220 */ /* 0x000fc80000400000 */
[----:B--2---:R-:W-:-:S05]  /*119f0*/  FFMA R227, R228, R2, R227 ;  /* 0x00000002e4e37223 */ /* 0x004fca00000000e3 */
[----:B------:R-:W-:-:S05]  /*11a00*/  F2FP.F16.F32.PACK_AB R227, RZ, R227 ;  /* 0x000000e3ffe3723e */ /* 0x000fca00000000ff */
[----:B------:R1:W-:Y:S01]  /*11a10*/  @P1 STG.E.U16 desc[UR36][R4.64+0x12], R227 ;  /* 0x000012e304001986 */ /* 0x0003e2000c101524 */
[----:B------:R-:W-:Y:S05]  /*11a20*/  @!P0 BRA `(.L_x_45) ;  /* 0x0000000000048947 */ /* 0x000fea0003800000 */
[----:B------:R2:W5:Y:S02]  /*11a30*/  LDG.E.LTC128B.U16 R221, desc[UR36][R12.64+0x10] ;  /* 0x000010240cdd7981 */ /* 0x000564000c1e1520 */
.L_x_45:
[----:B------:R-:W-:Y:S05]  /*11a40*/  BSYNC B1 ;  /* 0x0000000000017941 */ /* 0x000fea0003800000 */
.L_x_44:
[----:B------:R-:W3:Y:S01]  /*11a50*/  LDL.LU R228, [R1+0x198] ;  /* 0x0001980001e47983 */ /* 0x000ee20000300800 */
[----:B-1---5:R-:W-:Y:S01]  /*11a60*/  HADD2.F32 R227, -RZ, R221.H0_H0 ;  /* 0x200000ddffe37230 */ /* 0x022fe20000004100 */
[----:B------:R-:W-:Y:S01]  /*11a70*/  ISETP.GT.AND P1, PT, R0, 0x8, P2 ;  /* 0x000000080000780c */ /* 0x000fe20001724270 */
[----:B------:R-:W-:Y:S03]  /*11a80*/  BSSY B1, `(.L_x_46) ;  /* 0x0000007000017945 */ /* 0x000fe60003800000 */
[----:B------:R-:W-:-:S04]  /*11a90*/  FMUL R227, R227, R16 ;  /* 0x00000010e3e37220 */ /* 0x000fc80000400000 */
[----:B---3--:R-:W-:-:S05]  /*11aa0*/  FFMA R227, R228, R2, R227 ;  /* 0x00000002e4e37223 */ /* 0x008fca00000000e3 */
[----:B------:R-:W-:-:S05]  /*11ab0*/  F2FP.F16.F32.PACK_AB R227, RZ, R227 ;  /* 0x000000e3ffe3723e */ /* 0x000fca00000000ff */
[----:B------:R1:W-:Y:S01]  /*11ac0*/  @P0 STG.E.U16 desc[UR36][R6.64+0x10], R227 ;  /* 0x000010e306000986 */ /* 0x0003e2000c101524 */
[----:B------:R-:W-:Y:S05]  /*11ad0*/  @!P1 BRA `(.L_x_47) ;  /* 0x0000000000049947 */ /* 0x000fea0003800000 */
[----:B------:R3:W5:Y:S02]  /*11ae0*/  LDG.E.LTC128B.U16 R221, desc[UR36][R12.64+0x12] ;  /* 0x000012240cdd7981 */ /* 0x000764000c1e1520 */
.L_x_47:
[----:B------:R-:W-:Y:S05]  /*11af0*/  BSYNC B1 ;  /* 0x0000000000017941 */ /* 0x000fea0003800000 */
.L_x_46:
[----:B------:R-:W2:Y:S01]  /*11b00*/  LDL.LU R228, [R1+0x19c] ;  /* 0x00019c0001e47983 */ /* 0x000ea20000300800 */
[----:B-1---5:R-:W-:Y:S01]  /*11b10*/  HADD2.F32 R227, -RZ, R221.H0_H0 ;  /* 0x200000ddffe37230 */ /* 0x022fe20000004100 */
[----:B------:R-:W-:Y:S01]  /*11b20*/  ISETP.GT.AND P2, PT, R3, 0x10, PT ;  /* 0x000000100300780c */ /* 0x000fe20003f44270 */
[----:B------:R-:W-:Y:S01]  /*11b30*/  BSSY B1, `(.L_x_48) ;  /* 0x000000a000017945 */ /* 0x000fe20003800000 */
[----:B------:R-:W-:Y:S02]  /*11b40*/  LOP3.LUT R17, R17, 0xffffffef, RZ, 0xc0, !PT ;  /* 0xffffffef11117812 */ /* 0x000fe400078ec0ff */
[----:B------:R-:W-:Y:S01]  /*11b50*/  FMUL R227, R227, R16 ;  /* 0x00000010e3e37220 */ /* 0x000fe20000400000 */
[----:B------:R-:W-:-:S08]  /*11b60*/  ISETP.GT.AND P0, PT, R0, RZ, P2 ;  /* 0x000000ff0000720c */ /* 0x000fd00001704270 */
[----:B------:R-:W-:Y:S01]  /*11b70*/  @P2 LOP3.LUT R17, R17, 0x10, RZ, 0xfc, !PT ;  /* 0x0000001011112812 */ /* 0x000fe200078efcff */
[----:B--2---:R-:W-:-:S05]  /*11b80*/  FFMA R227, R228, R2, R227 ;  /* 0x00000002e4e37223 */ /* 0x004fca00000000e3 */
[----:B------:R-:W-:-:S05]  /*11b90*/  F2FP.F16.F32.PACK_AB R227, RZ, R227 ;  /* 0x000000e3ffe3723e */ /* 0x000fca00000000ff */
[----:B------:R1:W-:Y:S01]  /*11ba0*/  @P1 STG.E.U16 desc[UR36][R6.64+0x12], R227 ;  /* 0x000012e306001986 */ /* 0x0003e2000c101524 */
[----:B------:R-:W-:Y:S05]  /*11bb0*/  @!P0 BRA `(.L_x_49) ;  /* 0x0000000000048947 */ /* 0x000fea0003800000 */
[----:B------:R2:W5:Y:S02]  /*11bc0*/  LDG.E.LTC128B.U16 R221, desc[UR36][R14.64+0x20] ;  /* 0x000020240edd7981 */ /* 0x000564000c1e1520 */
.L_x_49:
[----:B------:R-:W-:Y:S05]  /*11bd0*/  BSYNC B1 ;  /* 0x0000000000017941 */ /* 0x000fea0003800000 */
.L_x_48:
[----:B------:R-:W3:Y:S01]  /*11be0*/  LDL.LU R228, [R1+0x1a0] ;  /* 0x0001a00001e47983 */ /* 0x000ee20000300800 */
[----:B-1---5:R-:W-:Y:S01]  /*11bf0*/  HADD2.F32 R227, -RZ, R221.H0_H0 ;  /* 0x200000ddffe37230 */ /* 0x022fe20000004100 */
[----:B------:R-:W-:Y:S01]  /*11c00*/  ISETP.GT.AND P1, PT, R3, 0x11, PT ;  /* 0x000000110300780c */ /* 0x000fe20003f24270 */
[----:B------:R-:W-:Y:S01]  /*11c10*/  BSSY B1, `(.L_x_50) ;  /* 0x000000a000017945 */ /* 0x000fe20003800000 */
[----:B------:R-:W-:Y:S02]  /*11c20*/  LOP3.LUT R22, R22, 0xfffffbff, RZ, 0xc0, !PT ;  /* 0xfffffbff16167812 */ /* 0x000fe400078ec0ff */
[----:B------:R-:W-:-:S09]  /*11c30*/  FMUL R227, R227, R16 ;  /* 0x00000010e3e37220 */ /* 0x000fd20000400000 */
[----:B------:R-:W-:Y:S01]  /*11c40*/  @P1 LOP3.LUT R22, R22, 0x400, RZ, 0xfc, !PT ;  /* 0x0000040016161812 */ /* 0x000fe200078efcff */
[----:B---3--:R-:W-:-:S05]  /*11c50*/  FFMA R227, R228, R2, R227 ;  /* 0x00000002e4e37223 */ /* 0x008fca00000000e3 */
[----:B------:R-:W-:-:S05]  /*11c60*/  F2FP.F16.F32.PACK_AB R227, RZ, R227 ;  /* 0x000000e3ffe3723e */ /* 0x000fca00000000ff */
[----:B------:R1:W-:Y:S01]  /*11c70*/  @P0 STG.E.U16 desc[UR36][R4.64+0x20], R227 ;  /* 0x000020e304000986 */ /* 0x0003e2000c101524 */
[----:B------:R-:W-:-:S13]  /*11c80*/  ISETP.GT.AND P0, PT, R0, RZ, P1 ;  /* 0x000000ff0000720c */ /* 0x000fda0000f04270 */
[----:B-1----:R-:W-:Y:S05]  /*11c90*/  @!P0 BRA `(.L_x_51) ;  /* 0x0000000000048947 */ /* 0x002fea0003800000 */
[----:B------:R1:W5:Y:S02]  /*11ca0*/  LDG.E.LTC128B.U16 R221, desc[UR36][R14.64+0x22] ;  /* 0x000022240edd7981 */ /* 0x000364000c1e1520 */
.L_x_51:
[----:B------:R-:W-:Y:S05]  /*11cb0*/  BSYNC B1 ;  /* 0x0000000000017941 */ /* 0x000fea0003800000 */
.L_x_50:
[----:B------:R-:W3:Y:S01]  /*11cc0*/  LDL.LU R228, [R1+0x1a4] ;  /* 0x0001a40001e47983 */ /* 0x000ee20000300800 */
[----:B-----5:R-:W-:Y:S01]  /*11cd0*/  HADD2.F32 R227, -RZ, R221.H0_H0 ;  /* 0x200000ddffe37230 */ /* 0x020fe20000004100 */
[----:B------:R-:W-:Y:S04]  /*11ce0*/  BSSY B1, `(.L_x_52) ;  /* 0x0000008000017945 */ /* 0x000fe80003800000 */
[----:B------:R-:W-:-:S04]  /*11cf0*/  FMUL R227, R227, R16 ;  /* 0x00000010e3e37220 */ /* 0x000fc80000400000 */
[----:B---3--:R-:W-:-:S05]  /*11d00*/  FFMA R227, R228, R2, R227 ;  /* 0x00000002e4e37223 */ /* 0x008fca00000000e3 */
[----:B------:R-:W-:-:S05]  /*11d10*/  F2FP.F16.F32.PACK_AB R227, RZ, R227 ;  /* 0x000000e3ffe3723e */ /* 0x000fca00000000ff */
[----:B------:R3:W-:Y:S01]  /*11d20*/  @P0 STG.E.U16 desc[UR36][R4.64+0x22], R227 ;  /* 0x000022e304000986 */ /* 0x0007e2000c101524 */
[----:B------:R-:W-:-:S13]  /*11d30*/  ISETP.GT.AND P0, PT, R0, 0x8, P2 ;  /* 0x000000080000780c */ /* 0x000fda0001704270 */
[----:B---3--:R-:W-:Y:S05]  /*11d40*/  @!P0 BRA `(.L_x_53) ;  /* 0x0000000000048947 */ /* 0x008fea0003800000 */
[----:B------:R3:W5:Y:S02]  /*11d50*/  LDG.E.LTC128B.U16 R221, desc[UR36][R12.64+0x20] ;  /* 0x000020240cdd7981 */ /* 0x000764000c1e1520 */
.L_x_53:
[----:B------:R-:W-:Y:S05]  /*11d60*/  BSYNC B1 ;  /* 0x0000000000017941 */ /* 0x000fea0003800000 */
.L_x_52:
[----:B------:R-:W2:Y:S01]  /*11d70*/  LDL.LU R228, [R1+0x1a8] ;  /* 0x0001a80001e47983 */ /* 0x000ea20000300800 */
[----:B-----5:R-:W-:Y:S01]  /*11d80*/  HADD2.F32 R227, -RZ, R221.H0_H0 ;  /* 0x200000ddffe37230 */ /* 0x020fe20000004100 */
[----:B------:R-:W-:Y:S04]  /*11d90*/  BSSY B1, `(.L_x_54) ;  /* 0x0000008000017945 */ /* 0x000fe80003800000 */
[----:B------:R-:W-:-:S04]  /*11da0*/  FMUL R227, R227, R16 ;  /* 0x00000010e3e37220 */ /* 0x000fc80000400000 */
[----:B--2---:R-:W-:-:S05]  /*11db0*/  FFMA R227, R228, R2, R227 ;  /* 0x00000002e4e37223 */ /* 0x004fca00000000e3 */
[----:B------:R-:W-:-:S05]  /*11dc0*/  F2FP.F16.F32.PACK_AB R227, RZ, R227 ;  /* 0x000000e3ffe3723e */ /* 0x000fca00000000ff */
[----:B------:R2:W-:Y:S01]  /*11dd0*/  @P0 STG.E.U16 desc[UR36][R6.64+0x20], R227 ;  /* 0x000020e306000986 */ /* 0x0005e2000c101524 */
[----:B------:R-:W-:-:S13]  /*11de0*/  ISETP.GT.AND P0, PT, R0, 0x8, P1 ;  /* 0x000000080000780c */ /* 0x000fda0000f04270 */
[----:B--2---:R-:W-:Y:S05]  /*11df0*/  @!P0 BRA `(.L_x_55) ;  /* 0x0000000000048947 */ /* 0x004fea0003800000 */
[----:B------:R2:W5:Y:S02]  /*11e00*/  LDG.E.LTC128B.U16 R221, desc[UR36][R12.64+0x22] ;  /* 0x000022240cdd7981 */ /* 0x000564000c1e1520 */
.L_x_55:
[----:B------:R-:W-:Y:S05]  /*11e10*/  BSYNC B1 ;  /* 0x0000000000017941 */ /* 0x000fea0003800000 */
.L_x_54:
[----:B------:R-:W3:Y:S01]  /*11e20*/  LDL.LU R228, [R1+0x1ac] ;  /* 0x0001ac0001e47983 */ /* 0x000ee20000300800 */
[----:B-----5:R-:W-:Y:S01]  /*11e30*/  HADD2.F32 R227, -RZ, R221.H0_H0 ;  /* 0x200000ddffe37230 */ /* 0x020fe20000004100 */
        /* <DEDUP_REMOVED lines=9> */
[----:B---3--:R-:W-:Y:S05]  /*11ed0*/  @!P0 BRA `(.L_x_57) ;  /* 0x0000000000048947 */ /* 0x008fea0003800000 */
[----:B------:R3:W5:Y:S02]  /*11ee0*/  LDG.E.LTC128B.U16 R221, desc[UR36][R14.64+0x30] ;  /* 0x000030240edd7981 */ /* 0x000764000c1e1520 */
.L_x_57:
[----:B------:R-:W-:Y:S05]  /*11ef0*/  BSYNC B1 ;  /* 0x0000000000017941 */ /* 0x000fea0003800000 */
.L_x_56:
[----:B------:R-:W2:Y:S01]  /*11f00*/  LDL.LU R228, [R1+0x1b0] ;  /* 0x0001b00001e47983 */ /* 0x000ea20000300800 */
[----:B-----5:R-:W-:Y:S01]  /*11f10*/  HADD2.F32 R227, -RZ, R221.H0_H0 ;  /* 0x200000ddffe37230 */ /* 0x020fe20000004100 */
[----:B------:R-:W-:Y:S01]  /*11f20*/  ISETP.GT.AND P1, PT, R3, 0x19, PT ;  /* 0x000000190300780c */ /* 0x000fe20003f24270 */
[----:B------:R-:W-:Y:S01]  /*11f30*/  BSSY B1, `(.L_x_58) ;  /* 0x000000a000017945 */ /* 0x000fe20003800000 */
[----:B------:R-:W-:Y:S02]  /*11f40*/  LOP3.LUT R22, R22, 0xfffffeff, RZ, 0xc0, !PT ;  /* 0xfffffeff16167812 */ /* 0x000fe400078ec0ff */
[----:B------:R-:W-:-:S09]  /*11f50*/  FMUL R227, R227, R16 ;  /* 0x00000010e3e37220 */ /* 0x000fd20000400000 */
[----:B------:R-:W-:Y:S01]  /*11f60*/  @P1 LOP3.LUT R22, R22, 0x100, RZ, 0xfc, !PT ;  /* 0x0000010016161812 */ /* 0x000fe200078efcff */
[----:B--2---:R-:W-:-:S05]  /*11f70*/  FFMA R227, R228, R2, R227 ;  /* 0x00000002e4e37223 */ /* 0x004fca00000000e3 */
[----:B------:R-:W-:-:S05]  /*11f80*/  F2FP.F16.F32.PACK_AB R227, RZ, R227 ;  /* 0x000000e3ffe3723e */ /* 0x000fca00000000ff */
[----:B------:R2:W-:Y:S01]  /*11f90*/  @P0 STG.E.U16 desc[UR36][R4.64+0x30], R227 ;  /* 0x000030e304000986 */ /* 0x0005e2000c101524 */
[----:B------:R-:W-:-:S13]  /*11fa0*/  ISETP.GT.AND P0, PT, R0, RZ, P1 ;  /* 0x000000ff0000720c */ /* 0x000fda0000f04270 */
[----:B--2---:R-:W-:Y:S05]  /*11fb0*/  @!P0 BRA `(.L_x_59) ;  /* 0x0000000000048947 */ /* 0x004fea0003800000 */
[----:B------:R2:W5:Y:S02]  /*11fc0*/  LDG.E.LTC128B.U16 R221, desc[UR36][R14.64+0x32] ;  /* 0x000032240edd7981 */ /* 0x000564000c1e1520 */
.L_x_59:
[----:B------:R-:W-:Y:S05]  /*11fd0*/  BSYNC B1 ;  /* 0x0000000000017941 */ /* 0x000fea0003800000 */
.L_x_58:
        /* <DEDUP_REMOVED lines=10> */
.L_x_61:
[----:B------:R-:W-:Y:S05]  /*12080*/  BSYNC B1 ;  /* 0x0000000000017941 */ /* 0x000fea0003800000 */
.L_x_60:
        /* <DEDUP_REMOVED lines=10> */
.L_x_63:
[----:B------:R-:W-:Y:S05]  /*12130*/  BSYNC B1 ;  /* 0x0000000000017941 */ /* 0x000fea0003800000 */
.L_x_62:
        /* <DEDUP_REMOVED lines=10> */
[----:B------:R-:W-:Y:S02]  /*121e0*/  ISETP.GT.AND P0, PT, R0, RZ, P2 ;  /* 0x000000ff0000720c */ /* 0x000fe40001704270 */
[----:B---3--:R-:W-:-:S11]  /*121f0*/  PRMT R227, R221, 0x7610, R227 ;  /* 0x00007610dde37816 */ /* 0x008fd600000000e3 */
[----:B------:R-:W-:Y:S05]  /*12200*/  @!P0 BRA `(.L_x_65) ;  /* 0x0000000000048947 */ /* 0x000fea0003800000 */
[----:B------:R3:W5:Y:S02]  /*12210*/  LDG.E.LTC128B.U16 R227, desc[UR36][R14.64+0x40] ;  /* 0x000040240ee37981 */ /* 0x000764000c1e1520 */
.L_x_65:
[----:B------:R-:W-:Y:S05]  /*12220*/  BSYNC B1 ;  /* 0x0000000000017941 */ /* 0x000fea0003800000 */
.L_x_64:
        /* <DEDUP_REMOVED lines=9> */
[----:B------:R2:W-:Y:S02]  /*122c0*/  @P0 STG.E.U16 desc[UR36][R4.64+0x40], R221 ;  /* 0x000040dd04000986 */ /* 0x0005e4000c101524 */
[----:B--2---:R-:W-:-:S05]  /*122d0*/  IADD3 R221, P0, R10, 0x80, RZ ;  /* 0x000000800add7810 */ /* 0x004fca0007f1e0ff */
[----:B------:R-:W-:Y:S02]  /*122e0*/  IMAD.X R10, RZ, RZ, R11, P0 ;  /* 0x000000ffff0a7224 */ /* 0x000fe400000e060b */
[----:B------:R-:W-:-:S04]  /*122f0*/  IMAD.WIDE.U32 R228, R221, R8, R224 ;  /* 0x00000008dde47225 */ /* 0x000fc800078e00e0 */
[----:B------:R-:W-:-:S04]  /*12300*/  IMAD R10, R10, R8, RZ ;  /* 0x000000080a0a7224 */ /* 0x000fc800078e02ff */
[C---:B------:R-:W-:Y:S02]  /*12310*/  IMAD R223, R221.reuse, R9, R10 ;  /* 0x00000009dddf7224 */ /* 0x040fe400078e020a */
[----:B------:R-:W-:-:S04]  /*12320*/  IMAD.WIDE.U32 R10, R221, R8, R218 ;  /* 0x00000008dd0a7225 */ /* 0x000fc800078e00da */
[----:B------:R-:W-:Y:S01]  /*12330*/  IMAD.IADD R9, R11, 0x1, R223 ;  /* 0x000000010b097824 */ /* 0x000fe200078e02df */
[----:B------:R-:W-:Y:S01]  /*12340*/  LEA R230, P0, R10, R20, 0x1 ;  /* 0x000000140ae67211 */ /* 0x000fe200078008ff */
[----:B------:R-:W-:-:S03]  /*12350*/  IMAD.IADD R218, R223, 0x1, R229 ;  /* 0x00000001dfda7824 */ /* 0x000fc600078e02e5 */
[----:B------:R-:W-:Y:S01]  /*12360*/  LEA.HI.X R231, R10, R21, R9, 0x1, P0 ;  /* 0x000000150ae77211 */ /* 0x000fe200000f0c09 */
[----:B------:R-:W-:Y:S01]  /*12370*/  IMAD.WIDE.U32 R8, R221, R8, R216 ;  /* 0x00000008dd087225 */ /* 0x000fe200078e00d8 */
[----:B------:R-:W-:-:S03]  /*12380*/  IADD3 R224, P0, R216, R228, RZ ;  /* 0x000000e4d8e07210 */ /* 0x000fc60007f1e0ff */
[----:B------:R-:W-:Y:S01]  /*12390*/  IMAD.IADD R9, R223, 0x1, R9 ;  /* 0x00000001df097824 */ /* 0x000fe200078e0209 */
[----:B------:R-:W-:Y:S01]  /*123a0*/  IADD3.X R225, R217, R218, RZ, P0, !PT ;  /* 0x000000dad9e17210 */ /* 0x000fe200007fe4ff */
[----:B------:R-:W-:-:S04]  /*123b0*/  IMAD.WIDE.U32 R8, R235, R220, R8 ;  /* 0x000000dceb087225 */ /* 0x000fc800078e0008 */
[----:B------:R-:W-:Y:S01]  /*123c0*/  IMAD.IADD R9, R226, 0x1, R9 ;  /* 0x00000001e2097824 */ /* 0x000fe200078e0209 */
[----:B------:R-:W-:Y:S01]  /*123d0*/  LEA R10, P0, R8, R20, 0x1 ;  /* 0x00000014080a7211 */ /* 0x000fe200078008ff */
[----:B------:R-:W-:-:S03]  /*123e0*/  IMAD.WIDE.U32 R220, R235, R220, R224 ;  /* 0x000000dcebdc7225 */ /* 0x000fc600078e00e0 */
[----:B------:R-:W-:Y:S01]  /*123f0*/  LEA.HI.X R11, R8, R21, R9, 0x1, P0 ;  /* 0x00000015080b7211 */ /* 0x000fe200000f0c09 */
[----:B------:R-:W-:Y:S01]  /*12400*/  IMAD.IADD R226, R226, 0x1, R221 ;  /* 0x00000001e2e27824 */ /* 0x000fe200078e02dd */
[----:B------:R-:W-:-:S04]  /*12410*/  LEA R8, P0, R220, R20, 0x1 ;  /* 0x00000014dc087211 */ /* 0x000fc800078008ff */
[----:B------:R-:W-:Y:S02]  /*12420*/  LEA.HI.X R9, R220, R21, R226, 0x1, P0 ;  /* 0x00000015dc097211 */ /* 0x000fe400000f0ce2 */
[----:B------:R-:W-:-:S05]  /*12430*/  IADD3 R222, P0, R222, R228, RZ ;  /* 0x000000e4dede7210 */ /* 0x000fca0007f1e0ff */
[----:B------:R-:W-:Y:S01]  /*12440*/  IMAD.X R218, R218, 0x1, R219, P0 ;  /* 0x00000001dada7824 */ /* 0x000fe200000e06db */
[C---:B------:R-:W-:Y:S02]  /*12450*/  LEA R220, P0, R222.reuse, R20, 0x1 ;  /* 0x00000014dedc7211 */ /* 0x040fe400078008ff */
[----:B------:R-:W-:Y:S02]  /*12460*/  PRMT R20, R227, 0x7610, R20 ;  /* 0x00007610e3147816 */ /* 0x000fe40000000014 */
[----:B------:R-:W-:Y:S02]  /*12470*/  LEA.HI.X R221, R222, R21, R218, 0x1, P0 ;  /* 0x00000015dedd7211 */ /* 0x000fe400000f0cda */
[----:B------:R-:W-:-:S13]  /*12480*/  ISETP.GT.AND P0, PT, R0, RZ, P1 ;  /* 0x000000ff0000720c */ /* 0x000fda0000f04270 */
[----:B------:R-:W-:Y:S05]  /*12490*/  @!P0 BRA `(.L_x_67) ;  /* 0x0000000000048947 */ /* 0x000fea0003800000 */
[----:B------:R2:W5:Y:S02]  /*124a0*/  LDG.E.LTC128B.U16 R20, desc[UR36][R14.64+0x42] ;  /* 0x000042240e147981 */ /* 0x000564000c1e1520 */
.L_x_67:
[----:B------:R-:W-:Y:S05]  /*124b0*/  BSYNC B1 ;  /* 0x0000000000017941 */ /* 0x000fea0003800000 */
.L_x_66:
        /* <DEDUP_REMOVED lines=10> */
.L_x_69:
[----:B------:R-:W-:Y:S05]  /*12560*/  BSYNC B1 ;  /* 0x0000000000017941 */ /* 0x000fea0003800000 */
.L_x_68:
        /* <DEDUP_REMOVED lines=10> */
.L_x_71:
[----:B------:R-:W-:Y:S05]  /*12610*/  BSYNC B1 ;  /* 0x0000000000017941 */ /* 0x000fea0003800000 */
.L_x_70:
        /* <DEDUP_REMOVED lines=13> */
.L_x_73:
[----:B------:R-:W-:Y:S05]  /*126f0*/  BSYNC B1 ;  /* 0x0000000000017941 */ /* 0x000fea0003800000 */
.L_x_72:
        /* <DEDUP_REMOVED lines=13> */
.L_x_75:
[----:B------:R-:W-:Y:S05]  /*127d0*/  BSYNC B1 ;  /* 0x0000000000017941 */ /* 0x000fea0003800000 */
.L_x_74:
        /* <DEDUP_REMOVED lines=10> */
.L_x_77:
[----:B------:R-:W-:Y:S05]  /*12880*/  BSYNC B1 ;  /* 0x0000000000017941 */ /* 0x000fea0003800000 */
.L_x_76:
        /* <DEDUP_REMOVED lines=10> */
.L_x_79:
[----:B------:R-:W-:Y:S05]  /*12930*/  BSYNC B1 ;  /* 0x0000000000017941 */ /* 0x000fea0003800000 */
.L_x_78:
        /* <DEDUP_REMOVED lines=13> */
.L_x_81:
[----:B------:R-:W-:Y:S05]  /*12a10*/  BSYNC B1 ;  /* 0x0000000000017941 */ /* 0x000fea0003800000 */
.L_x_80:
        /* <DEDUP_REMOVED lines=13> */
.L_x_83:
[----:B------:R-:W-:Y:S05]  /*12af0*/  BSYNC B1 ;  /* 0x0000000000017941 */ /* 0x000fea0003800000 */
.L_x_82:
        /* <DEDUP_REMOVED lines=10> */
.L_x_85:
[----:B------:R-:W-:Y:S05]  /*12ba0*/  BSYNC B1 ;  /* 0x0000000000017941 */ /* 0x000fea0003800000 */
.L_x_84:
        /* <DEDUP_REMOVED lines=10> */
.L_x_87:
[----:B------:R-:W-:Y:S05]  /*12c50*/  BSYNC B1 ;  /* 0x0000000000017941 */ /* 0x000fea0003800000 */
.L_x_86:
        /* <DEDUP_REMOVED lines=13> */
.L_x_89:
[----:B------:R-:W-:Y:S05]  /*12d30*/  BSYNC B1 ;  /* 0x0000000000017941 */ /* 0x000fea0003800000 */
.L_x_88:
        /* <DEDUP_REMOVED lines=13> */
.L_x_91:
[----:B------:R-:W-:Y:S05]  /*12e10*/  BSYNC B1 ;  /* 0x0000000000017941 */ /* 0x000fea0003800000 */
.L_x_90:
        /* <DEDUP_REMOVED lines=10> */
.L_x_93:
[----:B------:R-:W-:Y:S05]  /*12ec0*/  BSYNC B1 ;  /* 0x0000000000017941 */ /* 0x000fea0003800000 */
.L_x_92:
        /* <DEDUP_REMOVED lines=10> */
.L_x_95:
[----:B------:R-:W-:Y:S05]  /*12f70*/  BSYNC B1 ;  /* 0x0000000000017941 */ /* 0x000fea0003800000 */
.L_x_94:
        /* <DEDUP_REMOVED lines=13> */
.L_x_97:
[----:B------:R-:W-:Y:S05]  /*13050*/  BSYNC B1 ;  /* 0x0000000000017941 */ /* 0x000fea0003800000 */
.L_x_96:
        /* <DEDUP_REMOVED lines=13> */
.L_x_99:
[----:B------:R-:W-:Y:S05]  /*13130*/  BSYNC B1 ;  /* 0x0000000000017941 */ /* 0x000fea0003800000 */
.L_x_98:
        /* <DEDUP_REMOVED lines=10> */
.L_x_101:
[----:B------:R-:W-:Y:S05]  /*131e0*/  BSYNC B1 ;  /* 0x0000000000017941 */ /* 0x000fea0003800000 */
.L_x_100:
        /* <DEDUP_REMOVED lines=10> */
.L_x_103:
[----:B------:R-:W-:Y:S05]  /*13290*/  BSYNC B1 ;  /* 0x0000000000017941 */ /* 0x000fea0003800000 */
.L_x_102:
        /* <DEDUP_REMOVED lines=13> */
.L_x_105:
[----:B------:R-:W-:Y:S05]  /*13370*/  BSYNC B1 ;  /* 0x0000000000017941 */ /* 0x000fea0003800000 */
.L_x_104:
        /* <DEDUP_REMOVED lines=13> */
.L_x_107:
[----:B------:R-:W-:Y:S05]  /*13450*/  BSYNC B1 ;  /* 0x0000000000017941 */ /* 0x000fea0003800000 */
.L_x_106:
        /* <DEDUP_REMOVED lines=10> */
.L_x_109:
[----:B------:R-:W-:Y:S05]  /*13500*/  BSYNC B1 ;  /* 0x0000000000017941 */ /* 0x000fea0003800000 */
.L_x_108:
        /* <DEDUP_REMOVED lines=10> */
.L_x_111:
[----:B------:R-:W-:Y:S05]  /*135b0*/  BSYNC B1 ;  /* 0x0000000000017941 */ /* 0x000fea0003800000 */
.L_x_110:
        /* <DEDUP_REMOVED lines=13> */
.L_x_113:
[----:B------:R-:W-:Y:S05]  /*13690*/  BSYNC B1 ;  /* 0x0000000000017941 */ /* 0x000fea0003800000 */
.L_x_112:
        /* <DEDUP_REMOVED lines=13> */
.L_x_115:
[----:B------:R-:W-:Y:S05]  /*13770*/  BSYNC B1 ;  /* 0x0000000000017941 */ /* 0x000fea0003800000 */
.L_x_114:
        /* <DEDUP_REMOVED lines=10> */
.L_x_117:
[----:B------:R-:W-:Y:S05]  /*13820*/  BSYNC B1 ;  /* 0x0000000000017941 */ /* 0x000fea0003800000 */
.L_x_116:
        /* <DEDUP_REMOVED lines=10> */
.L_x_119:
[----:B------:R-:W-:Y:S05]  /*138d0*/  BSYNC B1 ;  /* 0x0000000000017941 */ /* 0x000fea0003800000 */
.L_x_118:
        /* <DEDUP_REMOVED lines=13> */
.L_x_121:
[----:B------:R-:W-:Y:S05]  /*139b0*/  BSYNC B1 ;  /* 0x0000000000017941 */ /* 0x000fea0003800000 */
.L_x_120:
        /* <DEDUP_REMOVED lines=13> */
.L_x_123:
[----:B------:R-:W-:Y:S05]  /*13a90*/  BSYNC B1 ;  /* 0x0000000000017941 */ /* 0x000fea0003800000 */
.L_x_122:
        /* <DEDUP_REMOVED lines=10> */
.L_x_125:
[----:B------:R-:W-:Y:S05]  /*13b40*/  BSYNC B1 ;  /* 0x0000000000017941 */ /* 0x000fea0003800000 */
.L_x_124:
        /* <DEDUP_REMOVED lines=10> */
.L_x_127:
[----:B------:R-:W-:Y:S05]  /*13bf0*/  BSYNC B1 ;  /* 0x0000000000017941 */ /* 0x000fea0003800000 */
.L_x_126:
        /* <DEDUP_REMOVED lines=13> */
.L_x_129:
[----:B------:R-:W-:Y:S05]  /*13cd0*/  BSYNC B1 ;  /* 0x0000000000017941 */ /* 0x000fea0003800000 */
.L_x_128:
        /* <DEDUP_REMOVED lines=13> */
.L_x_131:
[----:B------:R-:W-:Y:S05]  /*13db0*/  BSYNC B1 ;  /* 0x0000000000017941 */ /* 0x000fea0003800000 */
.L_x_130:
        /* <DEDUP_REMOVED lines=10> */
.L_x_133:
[----:B------:R-:W-:Y:S05]  /*13e60*/  BSYNC B1 ;  /* 0x0000000000017941 */ /* 0x000fea0003800000 */
.L_x_132:
        /* <DEDUP_REMOVED lines=10> */
.L_x_135:
[----:B------:R-:W-:Y:S05]  /*13f10*/  BSYNC B1 ;  /* 0x0000000000017941 */ /* 0x000fea0003800000 */
.L_x_134:
        /* <DEDUP_REMOVED lines=13> */
.L_x_137:
[----:B------:R-:W-:Y:S05]  /*13ff0*/  BSYNC B1 ;  /* 0x0000000000017941 */ /* 0x000fea0003800000 */
.L_x_136:
        /* <DEDUP_REMOVED lines=13> */
.L_x_139:
[----:B------:R-:W-:Y:S05]  /*140d0*/  BSYNC B1 ;  /* 0x0000000000017941 */ /* 0x000fea0003800000 */
.L_x_138:
        /* <DEDUP_REMOVED lines=10> */
.L_x_141:
[----:B------:R-:W-:Y:S05]  /*14180*/  BSYNC B1 ;  /* 0x0000000000017941 */ /* 0x000fea0003800000 */
.L_x_140:
        /* <DEDUP_REMOVED lines=10> */
.L_x_143:
[----:B------:R-:W-:Y:S05]  /*14230*/  BSYNC B1 ;  /* 0x0000000000017941 */ /* 0x000fea0003800000 */
.L_x_142:
        /* <DEDUP_REMOVED lines=13> */
.L_x_145:
[----:B------:R-:W-:Y:S05]  /*14310*/  BSYNC B1 ;  /* 0x0000000000017941 */ /* 0x000fea0003800000 */
.L_x_144:
        /* <DEDUP_REMOVED lines=13> */
.L_x_147:
[----:B------:R-:W-:Y:S05]  /*143f0*/  BSYNC B1 ;  /* 0x0000000000017941 */ /* 0x000fea0003800000 */
.L_x_146:
        /* <DEDUP_REMOVED lines=10> */
.L_x_149:
[----:B------:R-:W-:Y:S05]  /*144a0*/  BSYNC B1 ;  /* 0x0000000000017941 */ /* 0x000fea0003800000 */
.L_x_148:
        /* <DEDUP_REMOVED lines=10> */
.L_x_151:
[----:B------:R-:W-:Y:S05]  /*14550*/  BSYNC B1 ;  /* 0x0000000000017941 */ /* 0x000fea0003800000 */
.L_x_150:
        /* <DEDUP_REMOVED lines=13> */
.L_x_153:
[----:B------:R-:W-:Y:S05]  /*14630*/  BSYNC B1 ;  /* 0x0000000000017941 */ /* 0x000fea0003800000 */
.L_x_152:
        /* <DEDUP_REMOVED lines=13> */
.L_x_155:
[----:B------:R-:W-:Y:S05]  /*14710*/  BSYNC B1 ;  /* 0x0000000000017941 */ /* 0x000fea0003800000 */
.L_x_154:
        /* <DEDUP_REMOVED lines=10> */
.L_x_157:
[----:B------:R-:W-:Y:S05]  /*147c0*/  BSYNC B1 ;  /* 0x0000000000017941 */ /* 0x000fea0003800000 */
.L_x_156:
        /* <DEDUP_REMOVED lines=10> */
.L_x_159:
[----:B------:R-:W-:Y:S05]  /*14870*/  BSYNC B1 ;  /* 0x0000000000017941 */ /* 0x000fea0003800000 */
.L_x_158:
        /* <DEDUP_REMOVED lines=13> */
.L_x_161:
[----:B------:R-:W-:Y:S05]  /*14950*/  BSYNC B1 ;  /* 0x0000000000017941 */ /* 0x000fea0003800000 */
.L_x_160:
        /* <DEDUP_REMOVED lines=13> */
.L_x_163:
[----:B------:R-:W-:Y:S05]  /*14a30*/  BSYNC B1 ;  /* 0x0000000000017941 */ /* 0x000fea0003800000 */
.L_x_162:
        /* <DEDUP_REMOVED lines=10> */
.L_x_165:
[----:B------:R-:W-:Y:S05]  /*14ae0*/  BSYNC B1 ;  /* 0x0000000000017941 */ /* 0x000fea0003800000 */
.L_x_164:
        /* <DEDUP_REMOVED lines=10> */
.L_x_167:
[----:B------:R-:W-:Y:S05]  /*14b90*/  BSYNC B1 ;  /* 0x0000000000017941 */ /* 0x000fea0003800000 */
.L_x_166:
        /* <DEDUP_REMOVED lines=13> */
.L_x_169:
[----:B------:R-:W-:Y:S05]  /*14c70*/  BSYNC B1 ;  /* 0x0000000000017941 */ /* 0x000fea0003800000 */
.L_x_168:
        /* <DEDUP_REMOVED lines=13> */
.L_x_171:
[----:B------:R-:W-:Y:S05]  /*14d50*/  BSYNC B1 ;  /* 0x0000000000017941 */ /* 0x000fea0003800000 */
.L_x_170:
        /* <DEDUP_REMOVED lines=10> */
.L_x_173:
[----:B------:R-:W-:Y:S05]  /*14e00*/  BSYNC B1 ;  /* 0x0000000000017941 */ /* 0x000fea0003800000 */
.L_x_172:
        /* <DEDUP_REMOVED lines=10> */
.L_x_175:
[----:B------:R-:W-:Y:S05]  /*14eb0*/  BSYNC B1 ;  /* 0x0000000000017941 */ /* 0x000fea0003800000 */
.L_x_174:
        /* <DEDUP_REMOVED lines=13> */
.L_x_177:
[----:B------:R-:W-:Y:S05]  /*14f90*/  BSYNC B1 ;  /* 0x0000000000017941 */ /* 0x000fea0003800000 */
.L_x_176:
        /* <DEDUP_REMOVED lines=13> */
.L_x_179:
[----:B------:R-:W-:Y:S05]  /*15070*/  BSYNC B1 ;  /* 0x0000000000017941 */ /* 0x000fea0003800000 */
.L_x_178:
        /* <DEDUP_REMOVED lines=10> */
.L_x_181:
[----:B------:R-:W-:Y:S05]  /*15120*/  BSYNC B1 ;  /* 0x0000000000017941 */ /* 0x000fea0003800000 */
.L_x_180:
        /* <DEDUP_REMOVED lines=10> */
.L_x_183:
[----:B------:R-:W-:Y:S05]  /*151d0*/  BSYNC B1 ;  /* 0x0000000000017941 */ /* 0x000fea0003800000 */
.L_x_182:
        /* <DEDUP_REMOVED lines=13> */
.L_x_185:
[----:B------:R-:W-:Y:S05]  /*152b0*/  BSYNC B1 ;  /* 0x0000000000017941 */ /* 0x000fea0003800000 */
.L_x_184:
        /* <DEDUP_REMOVED lines=13> */
.L_x_187:
[----:B------:R-:W-:Y:S05]  /*15390*/  BSYNC B1 ;  /* 0x0000000000017941 */ /* 0x000fea0003800000 */
.L_x_186:
        /* <DEDUP_REMOVED lines=10> */
.L_x_189:
[----:B------:R-:W-:Y:S05]  /*15440*/  BSYNC B1 ;  /* 0x0000000000017941 */ /* 0x000fea0003800000 */
.L_x_188:
        /* <DEDUP_REMOVED lines=10> */
.L_x_191:
[----:B------:R-:W-:Y:S05]  /*154f0*/  BSYNC B1 ;  /* 0x0000000000017941 */ /* 0x000fea0003800000 */
.L_x_190:
        /* <DEDUP_REMOVED lines=13> */
.L_x_193:
[----:B------:R-:W-:Y:S05]  /*155d0*/  BSYNC B1 ;  /* 0x0000000000017941 */ /* 0x000fea0003800000 */
.L_x_192:
        /* <DEDUP_REMOVED lines=13> */
.L_x_195:
[----:B------:R-:W-:Y:S05]  /*156b0*/  BSYNC B1 ;  /* 0x0000000000017941 */ /* 0x000fea0003800000 */
.L_x_194:
        /* <DEDUP_REMOVED lines=10> */
.L_x_197:
[----:B------:R-:W-:Y:S05]  /*15760*/  BSYNC B1 ;  /* 0x0000000000017941 */ /* 0x000fea0003800000 */
.L_x_196:
        /* <DEDUP_REMOVED lines=10> */
.L_x_199:
[----:B------:R-:W-:Y:S05]  /*15810*/  BSYNC B1 ;  /* 0x0000000000017941 */ /* 0x000fea0003800000 */
.L_x_198:
        /* <DEDUP_REMOVED lines=13> */
.L_x_201:
[----:B------:R-:W-:Y:S05]  /*158f0*/  BSYNC B1 ;  /* 0x0000000000017941 */ /* 0x000fea0003800000 */
.L_x_200:
        /* <DEDUP_REMOVED lines=13> */
.L_x_203:
[----:B------:R-:W-:Y:S05]  /*159d0*/  BSYNC B1 ;  /* 0x0000000000017941 */ /* 0x000fea0003800000 */
.L_x_202:
        /* <DEDUP_REMOVED lines=10> */
.L_x_205:
[----:B------:R-:W-:Y:S05]  /*15a80*/  BSYNC B1 ;  /* 0x0000000000017941 */ /* 0x000fea0003800000 */
.L_x_204:
        /* <DEDUP_REMOVED lines=10> */
.L_x_207:
[----:B------:R-:W-:Y:S05]  /*15b30*/  BSYNC B1 ;  /* 0x0000000000017941 */ /* 0x000fea0003800000 */
.L_x_206:
[----:B------:R-:W3:Y:S01]  /*15b40*/  LDL.LU R216, [R1+0x2dc] ;  /* 0x0002dc0001d87983 */ /* 0x000ee20000300800 */
[----:B-----5:R-:W-:Y:S01]  /*15b50*/  HADD2.F32 R21, -RZ, R20.H0_H0 ;  /* 0x20000014ff157230 */ /* 0x020fe20000004100 */
[----:B------:R-:W-:Y:S01]  /*15b60*/  ISETP.GT.AND P3, PT, R3, 0xb0, PT ;  /* 0x000000b00300780c */ /* 0x000fe20003f64270 */
[----:B------:R-:W-:Y:S03]  /*15b70*/  BSSY B1, `(.L_x_208) ;  /* 0x0000008000017945 */ /* 0x000fe60003800000 */
[----:B------:R-:W-:-:S04]  /*15b80*/  FMUL R21, R21, R16 ;  /* 0x0000001015157220 */ /* 0x000fc80000400000 */
[----:B---3--:R-:W-:-:S05]  /*15b90*/  FFMA R21, R216, R2, R21 ;  /* 0x00000002d8157223 */ /* 0x008fca0000000015 */
[----:B------:R-:W-:-:S05]  /*15ba0*/  F2FP.F16.F32.PACK_AB R21, RZ, R21 ;  /* 0x00000015ff15723e */ /* 0x000fca00000000ff */
[----:B------:R3:W-:Y:S01]  /*15bb0*/  @P0 STG.E.U16 desc[UR36][R6.64+0x152], R21 ;  /* 0x0001521506000986 */ /* 0x0007e2000c101524 */
[----:B------:R-:W-:-:S13]  /*15bc0*/  ISETP.GT.AND P0, PT, R0, RZ, P3 ;  /* 0x000000ff0000720c */ /* 0x000fda0001f04270 */
[----:B---3--:R-:W-:Y:S05]  /*15bd0*/  @!P0 BRA `(.L_x_209) ;  /* 0x0000000000048947 */ /* 0x008fea0003800000 */
[----:B------:R3:W5:Y:S02]  /*15be0*/  LDG.E.LTC128B.U16 R20, desc[UR36][R14.64+0x160] ;  /* 0x000160240e147981 */ /* 0x000764000c1e1520 */
.L_x_209:
[----:B------:R-:W-:Y:S05]  /*15bf0*/  BSYNC B1 ;  /* 0x0000000000017941 */ /* 0x000fea0003800000 */
.L_x_208:
[----:B------:R-:W2:Y:S01]  /*15c00*/  LDL.LU R216, [R1+0x2e0] ;  /* 0x0002e00001d87983 */ /* 0x000ea20000300800 */
[----:B-----5:R-:W-:Y:S01]  /*15c10*/  HADD2.F32 R21, -RZ, R20.H0_H0 ;  /* 0x20000014ff157230 */ /* 0x020fe20000004100 */
[----:B------:R-:W-:Y:S01]  /*15c20*/  ISETP.GT.AND P2, PT, R3, 0xb1, PT ;  /* 0x000000b10300780c */ /* 0x000fe20003f44270 */
[----:B------:R-:W-:Y:S03]  /*15c30*/  BSSY B1, `(.L_x_210) ;  /* 0x0000008000017945 */ /* 0x000fe60003800000 */
[----:B------:R-:W-:-:S04]  /*15c40*/  FMUL R21, R21, R16 ;  /* 0x0000001015157220 */ /* 0x000fc80000400000 */
[----:B--2---:R-:W-:-:S05]  /*15c50*/  FFMA R21, R216, R2, R21 ;  /* 0x00000002d8157223 */ /* 0x004fca0000000015 */
[----:B------:R-:W-:-:S05]  /*15c60*/  F2FP.F16.F32.PACK_AB R21, RZ, R21 ;  /* 0x00000015ff15723e */ /* 0x000fca00000000ff */
[----:B------:R2:W-:Y:S01]  /*15c70*/  @P0 STG.E.U16 desc[UR36][R4.64+0x160], R21 ;  /* 0x0001601504000986 */ /* 0x0005e2000c101524 */
[----:B------:R-:W-:-:S13]  /*15c80*/  ISETP.GT.AND P0, PT, R0, RZ, P2 ;  /* 0x000000ff0000720c */ /* 0x000fda0001704270 */
[----:B--2---:R-:W-:Y:S05]  /*15c90*/  @!P0 BRA `(.L_x_211) ;  /* 0x0000000000048947 */ /* 0x004fea0003800000 */
[----:B------:R2:W5:Y:S02]  /*15ca0*/  LDG.E.LTC128B.U16 R20, desc[UR36][R14.64+0x162] ;  /* 0x000162240e147981 */ /* 0x000564000c1e1520 */
.L_x_211:
[----:B------:R-:W-:Y:S05]  /*15cb0*/  BSYNC B1 ;  /* 0x0000000000017941 */ /* 0x000fea0003800000 */
.L_x_210:
        /* <DEDUP_REMOVED lines=10> */
.L_x_213:
[----:B------:R-:W-:Y:S05]  /*15d60*/  BSYNC B1 ;  /* 0x0000000000017941 */ /* 0x000fea0003800000 */
.L_x_212:
        /* <DEDUP_REMOVED lines=10> */
.L_x_215:
[----:B------:R-:W-:Y:S05]  /*15e10*/  BSYNC B1 ;  /* 0x0000000000017941 */ /* 0x000fea0003800000 */
.L_x_214:
        /* <DEDUP_REMOVED lines=11> */
.L_x_217:
[----:B------:R-:W-:Y:S05]  /*15ed0*/  BSYNC B1 ;  /* 0x0000000000017941 */ /* 0x000fea0003800000 */
.L_x_216:
[----:B------:R-:W2:Y:S01]  /*15ee0*/  LDL.LU R216, [R1+0x2f0] ;  /* 0x0002f00001d87983 */ /* 0x000ea20000300800 */
[----:B-----5:R-:W-:Y:S01]  /*15ef0*/  HADD2.F32 R21, -RZ, R20.H0_H0 ;  /* 0x20000014ff157230 */ /* 0x020fe20000004100 */
[----:B------:R-:W-:Y:S04]  /*15f00*/  BSSY B1, `(.L_x_218) ;  /* 0x0000009000017945 */ /* 0x000fe80003800000 */
[----:B------:R-:W-:-:S04]  /*15f10*/  FMUL R21, R21, R16 ;  /* 0x0000001015157220 */ /* 0x000fc80000400000 */
[----:B--2---:R-:W-:-:S05]  /*15f20*/  FFMA R21, R216, R2, R21 ;  /* 0x00000002d8157223 */ /* 0x004fca0000000015 */
[----:B------:R-:W-:-:S05]  /*15f30*/  F2FP.F16.F32.PACK_AB R21, RZ, R21 ;  /* 0x00000015ff15723e */ /* 0x000fca00000000ff */
[----:B------:R2:W-:Y:S01]  /*15f40*/  @P0 STG.E.U16 desc[UR36][R4.64+0x170], R21 ;  /* 0x0001701504000986 */ /* 0x0005e2000c101524 */
[----:B------:R-:W-:-:S04]  /*15f50*/  ISETP.GT.AND P0, PT, R3, 0xb9, PT ;  /* 0x000000b90300780c */ /* 0x000fc80003f04270 */
[----:B------:R-:W-:-:S13]  /*15f60*/  ISETP.GT.AND P4, PT, R0, RZ, P0 ;  /* 0x000000ff0000720c */ /* 0x000fda0000784270 */
[----:B--2---:R-:W-:Y:S05]  /*15f70*/  @!P4 BRA `(.L_x_219) ;  /* 0x000000000004c947 */ /* 0x004fea0003800000 */
[----:B------:R2:W5:Y:S02]  /*15f80*/  LDG.E.LTC128B.U16 R20, desc[UR36][R14.64+0x172] ;  /* 0x000172240e147981 */ /* 0x000564000c1e1520 */
.L_x_219:
[----:B------:R-:W-:Y:S05]  /*15f90*/  BSYNC B1 ;  /* 0x0000000000017941 */ /* 0x000fea0003800000 */
.L_x_218:
        /* <DEDUP_REMOVED lines=10> */
.L_x_221:
[----:B------:R-:W-:Y:S05]  /*16040*/  BSYNC B1 ;  /* 0x0000000000017941 */ /* 0x000fea0003800000 */
.L_x_220:
        /* <DEDUP_REMOVED lines=10> */
.L_x_223:
[----:B------:R-:W-:Y:S05]  /*160f0*/  BSYNC B1 ;  /* 0x0000000000017941 */ /* 0x000fea0003800000 */
.L_x_222:
[----:B------:R-:W3:Y:S01]  /*16100*/  LDL.LU R218, [R1+0x2fc] ;  /* 0x0002fc0001da7983 */ /* 0x000ee20000300800 */
[----:B-----5:R-:W-:Y:S01]  /*16110*/  HADD2.F32 R21, -RZ, R20.H0_H0 ;  /* 0x20000014ff157230 */ /* 0x020fe20000004100 */
[----:B------:R-:W-:Y:S02]  /*16120*/  SHF.L.U64.HI R19, R18, 0x8, R19 ;  /* 0x0000000812137819 */ /* 0x000fe40000010213 */
[----:B------:R-:W-:Y:S01]  /*16130*/  PRMT R216, R20, 0x7610, R216 ;  /* 0x0000761014d87816 */ /* 0x000fe200000000d8 */
[----:B------:R-:W4:Y:S01]  /*16140*/  LDL.LU R217, [R1] ;  /* 0x0000000001d97983 */ /* 0x000f220000300800 */
[----:B------:R-:W-:-:S04]  /*16150*/  FMUL R21, R21, R16 ;  /* 0x0000001015157220 */ /* 0x000fc80000400000 */
[----:B---3--:R-:W-:-:S05]  /*16160*/  FFMA R21, R218, R2, R21 ;  /* 0x00000002da157223 */ /* 0x008fca0000000015 */
[----:B------:R-:W-:-:S05]  /*16170*/  F2FP.F16.F32.PACK_AB R21, RZ, R21 ;  /* 0x00000015ff15723e */ /* 0x000fca00000000ff */
[----:B------:R3:W-:Y:S01]  /*16180*/  @P4 STG.E.U16 desc[UR36][R6.64+0x172], R21 ;  /* 0x0001721506004986 */ /* 0x0007e2000c101524 */
[----:B------:R-:W-:-:S05]  /*16190*/  LEA R18, P4, R18, R4, 0x8 ;  /* 0x0000000412127211 */ /* 0x000fca00078840ff */
[----:B------:R-:W-:Y:S01]  /*161a0*/  IMAD.X R19, R19, 0x1, R5, P4 ;  /* 0x0000000113137824 */ /* 0x000fe200020e0605 */
[----:B------:R-:W-:-:S13]  /*161b0*/  ISETP.GT.AND P4, PT, R0, 0x80, P5 ;  /* 0x000000800000780c */ /* 0x000fda0002f84270 */
[----:B------:R-:W2:Y:S01]  /*161c0*/  @P4 LDG.E.LTC128B.U16 R216, desc[UR36][R230.64] ;  /* 0x00000024e6d84981 */ /* 0x000ea2000c1e1520 */
[----:B------:R-:W-:Y:S01]  /*161d0*/  BSSY B1, `(.L_x_224) ;  /* 0x000000a000017945 */ /* 0x000fe20003800000 */
[----:B--2---:R-:W-:-:S05]  /*161e0*/  HADD2.F32 R20, -RZ, R216.H0_H0 ;  /* 0x200000d8ff147230 */ /* 0x004fca0000004100 */
[----:B------:R-:W-:-:S04]  /*161f0*/  FMUL R20, R20, R16 ;  /* 0x0000001014147220 */ /* 0x000fc80000400000 */
[----:B----4-:R-:W-:-:S05]  /*16200*/  FFMA R20, R217, R2, R20 ;  /* 0x00000002d9147223 */ /* 0x010fca0000000014 */
[----:B------:R-:W-:-:S05]  /*16210*/  F2FP.F16.F32.PACK_AB R20, RZ, R20 ;  /* 0x00000014ff14723e */ /* 0x000fca00000000ff */
[----:B------:R3:W-:Y:S01]  /*16220*/  @P4 STG.E.U16 desc[UR36][R18.64], R20 ;  /* 0x0000001412004986 */ /* 0x0007e2000c101524 */
[----:B------:R-:W-:-:S04]  /*16230*/  LOP3.LUT P4, RZ, R17, 0x2, RZ, 0xc0, !PT ;  /* 0x0000000211ff7812 */ /* 0x000fc8000788c0ff */
[----:B------:R-:W-:-:S13]  /*16240*/  ISETP.GT.AND P4, PT, R0, 0x80, P4 ;  /* 0x000000800000780c */ /* 0x000fda0002784270 */
[----:B---3--:R-:W-:Y:S05]  /*16250*/  @!P4 BRA `(.L_x_225) ;  /* 0x000000000004c947 */ /* 0x008fea0003800000 */
[----:B------:R2:W5:Y:S02]  /*16260*/  LDG.E.LTC128B.U16 R216, desc[UR36][R10.64+0x2] ;  /* 0x000002240ad87981 */ /* 0x000564000c1e1520 */
.L_x_225:
[----:B------:R-:W-:Y:S05]  /*16270*/  BSYNC B1 ;  /* 0x0000000000017941 */ /* 0x000fea0003800000 */
.L_x_224:
[----:B------:R-:W3:Y:S01]  /*16280*/  LDL.LU R21, [R1+0x4] ;  /* 0x0000040001157983 */ /* 0x000ee20000300800 */
[----:B-----5:R-:W-:Y:S01]  /*16290*/  HADD2.F32 R20, -RZ, R216.H0_H0 ;  /* 0x200000d8ff147230 */ /* 0x020fe20000004100 */
[----:B------:R-:W-:Y:S01]  /*162a0*/  ISETP.GT.AND P5, PT, R0, 0x88, P5 ;  /* 0x000000880000780c */ /* 0x000fe20002fa4270 */
[----:B------:R-:W-:Y:S03]  /*162b0*/  BSSY B1, `(.L_x_226) ;  /* 0x0000009000017945 */ /* 0x000fe60003800000 */
[----:B------:R-:W-:-:S04]  /*162c0*/  FMUL R20, R20, R16 ;  /* 0x0000001014147220 */ /* 0x000fc80000400000 */
[----:B---3--:R-:W-:-:S05]  /*162d0*/  FFMA R20, R21, R2, R20 ;  /* 0x0000000215147223 */ /* 0x008fca0000000014 */
[----:B------:R-:W-:-:S05]  /*162e0*/  F2FP.F16.F32.PACK_AB R20, RZ, R20 ;  /* 0x00000014ff14723e */ /* 0x000fca00000000ff */
[----:B------:R3:W-:Y:S02]  /*162f0*/  @P4 STG.E.U16 desc[UR36][R18.64+0x2], R20 ;  /* 0x0000021412004986 */ /* 0x0007e4000c101524 */
[----:B---3--:R-:W-:-:S05]  /*16300*/  IADD3 R20, P4, R18, R233, RZ ;  /* 0x000000e912147210 */ /* 0x008fca0007f9e0ff */
[----:B------:R-:W-:Y:S01]  /*16310*/  IMAD.X R21, R19, 0x1, R232, P4 ;  /* 0x0000000113157824 */ /* 0x000fe200020e06e8 */
[----:B------:R-:W-:Y:S07]  /*16320*/  @!P5 BRA `(.L_x_227) ;  /* 0x000000000004d947 */ /* 0x000fee0003800000 */
[----:B------:R3:W5:Y:S02]  /*16330*/  LDG.E.LTC128B.U16 R216, desc[UR36][R220.64] ;  /* 0x00000024dcd87981 */ /* 0x000764000c1e1520 */
.L_x_227:
[----:B------:R-:W-:Y:S05]  /*16340*/  BSYNC B1 ;  /* 0x0000000000017941 */ /* 0x000fea0003800000 */
.L_x_226:
[----:B------:R-:W4:Y:S01]  /*16350*/  LDL.LU R218, [R1+0x8] ;  /* 0x0000080001da7983 */ /* 0x000f220000300800 */
[----:B-----5:R-:W-:Y:S01]  /*16360*/  HADD2.F32 R217, -RZ, R216.H0_H0 ;  /* 0x200000d8ffd97230 */ /* 0x020fe20000004100 */
[----:B------:R-:W-:Y:S01]  /*16370*/  LOP3.LUT P4, RZ, R17, 0x2, RZ, 0xc0, !PT ;  /* 0x0000000211ff7812 */ /* 0x000fe2000788c0ff */
[----:B------:R-:W-:Y:S03]  /*16380*/  BSSY B1, `(.L_x_228) ;  /* 0x0000008000017945 */ /* 0x000fe60003800000 */
[----:B------:R-:W-:Y:S01]  /*16390*/  FMUL R217, R217, R16 ;  /* 0x00000010d9d97220 */ /* 0x000fe20000400000 */
[----:B------:R-:W-:-:S03]  /*163a0*/  ISETP.GT.AND P4, PT, R0, 0x88, P4 ;  /* 0x000000880000780c */ /* 0x000fc60002784270 */
[----:B----4-:R-:W-:-:S05]  /*163b0*/  FFMA R217, R218, R2, R217 ;  /* 0x00000002dad97223 */ /* 0x010fca00000000d9 */
[----:B------:R-:W-:-:S05]  /*163c0*/  F2FP.F16.F32.PACK_AB R217, RZ, R217 ;  /* 0x000000d9ffd9723e */ /* 0x000fca00000000ff */
[----:B------:R4:W-:Y:S01]  /*163d0*/  @P5 STG.E.U16 desc[UR36][R20.64], R217 ;  /* 0x000000d914005986 */ /* 0x0009e2000c101524 */
[----:B------:R-:W-:Y:S05]  /*163e0*/  @!P4 BRA `(.L_x_229) ;  /* 0x000000000004c947 */ /* 0x000fea0003800000 */
[----:B------:R0:W5:Y:S02]  /*163f0*/  LDG.E.LTC128B.U16 R216, desc[UR36][R8.64+0x2] ;  /* 0x0000022408d87981 */ /* 0x000164000c1e1520 */
.L_x_229:
[----:B------:R-:W-:Y:S05]  /*16400*/  BSYNC B1 ;  /* 0x0000000000017941 */ /* 0x000fea0003800000 */
.L_x_228:
[----:B------:R-:W2:Y:S01]  /*16410*/  LDL.LU R218, [R1+0xc] ;  /* 0x00000c0001da7983 */ /* 0x000ea20000300800 */
[----:B----45:R-:W-:Y:S01]  /*16420*/  HADD2.F32 R217, -RZ, R216.H0_H0 ;  /* 0x200000d8ffd97230 */ /* 0x030fe20000004100 */
[----:B------:R-:W-:Y:S01]  /*16430*/  LOP3.LUT P5, RZ, R17, 0x4, RZ, 0xc0, !PT ;  /* 0x0000000411ff7812 */ /* 0x000fe200078ac0ff */
[----:B------:R-:W-:Y:S03]  /*16440*/  BSSY B1, `(.L_x_230) ;  /* 0x0000008000017945 */ /* 0x000fe60003800000 */
[----:B------:R-:W-:-:S04]  /*16450*/  FMUL R217, R217, R16 ;  /* 0x00000010d9d97220 */ /* 0x000fc80000400000 */
[----:B--2---:R-:W-:-:S05]  /*16460*/  FFMA R217, R218, R2, R217 ;  /* 0x00000002dad97223 */ /* 0x004fca00000000d9 */
[----:B------:R-:W-:-:S05]  /*16470*/  F2FP.F16.F32.PACK_AB R217, RZ, R217 ;  /* 0x000000d9ffd9723e */ /* 0x000fca00000000ff */
[----:B------:R2:W-:Y:S01]  /*16480*/  @P4 STG.E.U16 desc[UR36][R20.64+0x2], R217 ;  /* 0x000002d914004986 */ /* 0x0005e2000c101524 */
[----:B------:R-:W-:-:S13]  /*16490*/  ISETP.GT.AND P4, PT, R0, 0x80, P5 ;  /* 0x000000800000780c */ /* 0x000fda0002f84270 */
[----:B--2---:R-:W-:Y:S05]  /*164a0*/  @!P4 BRA `(.L_x_231) ;  /* 0x000000000004c947 */ /* 0x004fea0003800000 */
[----:B------:R2:W5:Y:S02]  /*164b0*/  LDG.E.LTC128B.U16 R216, desc[UR36][R10.64+0x10] ;  /* 0x000010240ad87981 */ /* 0x000564000c1e1520 */
.L_x_231:
[----:B------:R-:W-:Y:S05]  /*164c0*/  BSYNC B1 ;  /* 0x0000000000017941 */ /* 0x000fea0003800000 */
.L_x_230:
[----:B------:R-:W4:Y:S01]  /*164d0*/  LDL.LU R218, [R1+0x10] ;  /* 0x0000100001da7983 */ /* 0x000f220000300800 */
[----:B-----5:R-:W-:Y:S01]  /*164e0*/  HADD2.F32 R217, -RZ, R216.H0_H0 ;  /* 0x200000d8ffd97230 */ /* 0x020fe20000004100 */
[----:B------:R-:W-:Y:S01]  /*164f0*/  LOP3.LUT P5, RZ, R17, 0x8, RZ, 0xc0, !PT ;  /* 0x0000000811ff7812 */ /* 0x000fe200078ac0ff */
[----:B------:R-:W-:Y:S03]  /*16500*/  BSSY B1, `(.L_x_232) ;  /* 0x0000008000017945 */ /* 0x000fe60003800000 */
[----:B------:R-:W-:-:S04]  /*16510*/  FMUL R217, R217, R16 ;  /* 0x00000010d9d97220 */ /* 0x000fc80000400000 */
[----:B----4-:R-:W-:-:S05]  /*16520*/  FFMA R217, R218, R2, R217 ;  /* 0x00000002dad97223 */ /* 0x010fca00000000d9 */
[----:B------:R-:W-:-:S05]  /*16530*/  F2FP.F16.F32.PACK_AB R217, RZ, R217 ;  /* 0x000000d9ffd9723e */ /* 0x000fca00000000ff */
[----:B------:R4:W-:Y:S01]  /*16540*/  @P4 STG.E.U16 desc[UR36][R18.64+0x10], R217 ;  /* 0x000010d912004986 */ /* 0x0009e2000c101524 */
[----:B------:R-:W-:-:S13]  /*16550*/  ISETP.GT.AND P4, PT, R0, 0x80, P5 ;  /* 0x000000800000780c */ /* 0x000fda0002f84270 */
[----:B----4-:R-:W-:Y:S05]  /*16560*/  @!P4 BRA `(.L_x_233) ;  /* 0x000000000004c947 */ /* 0x010fea0003800000 */
[----:B------:R4:W5:Y:S02]  /*16570*/  LDG.E.LTC128B.U16 R216, desc[UR36][R10.64+0x12] ;  /* 0x000012240ad87981 */ /* 0x000964000c1e1520 */
.L_x_233:
[----:B------:R-:W-:Y:S05]  /*16580*/  BSYNC B1 ;  /* 0x0000000000017941 */ /* 0x000fea0003800000 */
.L_x_232:
[----:B------:R-:W2:Y:S01]  /*16590*/  LDL.LU R218, [R1+0x14] ;  /* 0x0000140001da7983 */ /* 0x000ea20000300800 */
[----:B-----5:R-:W-:Y:S01]  /*165a0*/  HADD2.F32 R217, -RZ, R216.H0_H0 ;  /* 0x200000d8ffd97230 */ /* 0x020fe20000004100 */
[----:B------:R-:W-:Y:S04]  /*165b0*/  BSSY B1, `(.L_x_234) ;  /* 0x0000009000017945 */ /* 0x000fe80003800000 */
[----:B------:R-:W-:-:S04]  /*165c0*/  FMUL R217, R217, R16 ;  /* 0x00000010d9d97220 */ /* 0x000fc80000400000 */
[----:B--2---:R-:W-:-:S05]  /*165d0*/  FFMA R217, R218, R2, R217 ;  /* 0x00000002dad97223 */ /* 0x004fca00000000d9 */
[----:B------:R-:W-:-:S05]  /*165e0*/  F2FP.F16.F32.PACK_AB R217, RZ, R217 ;  /* 0x000000d9ffd9723e */ /* 0x000fca00000000ff */
[----:B------:R2:W-:Y:S01]  /*165f0*/  @P4 STG.E.U16 desc[UR36][R18.64+0x12], R217 ;  /* 0x000012d912004986 */ /* 0x0005e2000c101524 */
[----:B------:R-:W-:-:S04]  /*16600*/  LOP3.LUT P4, RZ, R17, 0x4, RZ, 0xc0, !PT ;  /* 0x0000000411ff7812 */ /* 0x000fc8000788c0ff */
[----:B------:R-:W-:-:S13]  /*16610*/  ISETP.GT.AND P4, PT, R0, 0x88, P4 ;  /* 0x000000880000780c */ /* 0x000fda0002784270 */
[----:B--2---:R-:W-:Y:S05]  /*16620*/  @!P4 BRA `(.L_x_235) ;  /* 0x000000000004c947 */ /* 0x004fea0003800000 */
[----:B------:R2:W5:Y:S02]  /*16630*/  LDG.E.LTC128B.U16 R216, desc[UR36][R8.64+0x10] ;  /* 0x0000102408d87981 */ /* 0x000564000c1e1520 */
.L_x_235:
[----:B------:R-:W-:Y:S05]  /*16640*/  BSYNC B1 ;  /* 0x0000000000017941 */ /* 0x000fea0003800000 */
.L_x_234:
        /* <DEDUP_REMOVED lines=10> */
.L_x_237:
[----:B------:R-:W-:Y:S05]  /*166f0*/  BSYNC B1 ;  /* 0x0000000000017941 */ /* 0x000fea0003800000 */
.L_x_236:
[----:B------:R-:W2:Y:S01]  /*16700*/  LDL.LU R218, [R1+0x1c] ;  /* 0x00001c0001da7983 */ /* 0x000ea20000300800 */
[----:B-----5:R-:W-:Y:S01]  /*16710*/  HADD2.F32 R217, -RZ, R216.H0_H0 ;  /* 0x200000d8ffd97230 */ /* 0x020fe20000004100 */
        /* <DEDUP_REMOVED lines=9> */
.L_x_239:
[----:B------:R-:W-:Y:S05]  /*167b0*/  BSYNC B1 ;  /* 0x0000000000017941 */ /* 0x000fea0003800000 */
.L_x_238:
[----:B------:R-:W3:Y:S01]  /*167c0*/  LDL.LU R218, [R1+0x20] ;  /* 0x0000200001da7983 */ /* 0x000ee20000300800 */
[----:B-----5:R-:W-:Y:S01]  /*167d0*/  HADD2.F32 R217, -RZ, R216.H0_H0 ;  /* 0x200000d8ffd97230 */ /* 0x020fe20000004100 */
[----:B------:R-:W-:Y:S01]  /*167e0*/  LOP3.LUT P5, RZ, R22, 0x400, RZ, 0xc0, !PT ;  /* 0x0000040016ff7812 */ /* 0x000fe200078ac0ff */
[----:B------:R-:W-:Y:S03]  /*167f0*/  BSSY B1, `(.L_x_240) ;  /* 0x0000008000017945 */ /* 0x000fe60003800000 */
[----:B------:R-:W-:-:S04]  /*16800*/  FMUL R217, R217, R16 ;  /* 0x00000010d9d97220 */ /* 0x000fc80000400000 */
[----:B---3--:R-:W-:-:S05]  /*16810*/  FFMA R217, R218, R2, R217 ;  /* 0x00000002dad97223 */ /* 0x008fca00000000d9 */
[----:B------:R-:W-:-:S05]  /*16820*/  F2FP.F16.F32.PACK_AB R217, RZ, R217 ;  /* 0x000000d9ffd9723e */ /* 0x000fca00000000ff */
[----:B------:R3:W-:Y:S01]  /*16830*/  @P4 STG.E.U16 desc[UR36][R18.64+0x20], R217 ;  /* 0x000020d912004986 */ /* 0x0007e2000c101524 */
[----:B------:R-:W-:-:S13]  /*16840*/  ISETP.GT.AND P4, PT, R0, 0x80, P5 ;  /* 0x000000800000780c */ /* 0x000fda0002f84270 */
[----:B---3--:R-:W-:Y:S05]  /*16850*/  @!P4 BRA `(.L_x_241) ;  /* 0x000000000004c947 */ /* 0x008fea0003800000 */
[----:B------:R3:W5:Y:S02]  /*16860*/  LDG.E.LTC128B.U16 R216, desc[UR36][R10.64+0x22] ;  /* 0x000022240ad87981 */ /* 0x000764000c1e1520 */
.L_x_241:
[----:B------:R-:W-:Y:S05]  /*16870*/  BSYNC B1 ;  /* 0x0000000000017941 */ /* 0x000fea0003800000 */
.L_x_240:
        /* <DEDUP_REMOVED lines=11> */
.L_x_243:
[----:B------:R-:W-:Y:S05]  /*16930*/  BSYNC B1 ;  /* 0x0000000000017941 */ /* 0x000fea0003800000 */
.L_x_242:
        /* <DEDUP_REMOVED lines=10> */
.L_x_245:
[----:B------:R-:W-:Y:S05]  /*169e0*/  BSYNC B1 ;  /* 0x0000000000017941 */ /* 0x000fea0003800000 */
.L_x_244:
        /* <DEDUP_REMOVED lines=11> */
.L_x_247:
[----:B------:R-:W-:Y:S05]  /*16aa0*/  BSYNC B1 ;  /* 0x0000000000017941 */ /* 0x000fea0003800000 */
.L_x_246:
        /* <DEDUP_REMOVED lines=11> */
.L_x_249:
[----:B------:R-:W-:Y:S05]  /*16b60*/  BSYNC B1 ;  /* 0x0000000000017941 */ /* 0x000fea0003800000 */
.L_x_248:
        /* <DEDUP_REMOVED lines=11> */
.L_x_251:
[----:B------:R-:W-:Y:S05]  /*16c20*/  BSYNC B1 ;  /* 0x0000000000017941 */ /* 0x000fea0003800000 */
.L_x_250:
        /* <DEDUP_REMOVED lines=10> */
.L_x_253:
[----:B------:R-:W-:Y:S05]  /*16cd0*/  BSYNC B1 ;  /* 0x0000000000017941 */ /* 0x000fea0003800000 */
.L_x_252:
        /* <DEDUP_REMOVED lines=11> */
.L_x_255:
[----:B------:R-:W-:Y:S05]  /*16d90*/  BSYNC B1 ;  /* 0x0000000000017941 */ /* 0x000fea0003800000 */
.L_x_254:
        /* <DEDUP_REMOVED lines=11> */
.L_x_257:
[----:B------:R-:W-:Y:S05]  /*16e50*/  BSYNC B1 ;  /* 0x0000000000017941 */ /* 0x000fea0003800000 */
.L_x_256:
        /* <DEDUP_REMOVED lines=11> */
.L_x_259:
[----:B------:R-:W-:Y:S05]  /*16f10*/  BSYNC B1 ;  /* 0x0000000000017941 */ /* 0x000fea0003800000 */
.L_x_258:
        /* <DEDUP_REMOVED lines=10> */
.L_x_261:
[----:B------:R-:W-:Y:S05]  /*16fc0*/  BSYNC B1 ;  /* 0x0000000000017941 */ /* 0x000fea0003800000 */
.L_x_260:
        /* <DEDUP_REMOVED lines=11> */
.L_x_263:
[----:B------:R-:W-:Y:S05]  /*17080*/  BSYNC B1 ;  /* 0x0000000000017941 */ /* 0x000fea0003800000 */
.L_x_262:
        /* <DEDUP_REMOVED lines=11> */
.L_x_265:
[----:B------:R-:W-:Y:S05]  /*17140*/  BSYNC B1 ;  /* 0x0000000000017941 */ /* 0x000fea0003800000 */
.L_x_264:
        /* <DEDUP_REMOVED lines=11> */
.L_x_267:
[----:B------:R-:W-:Y:S05]  /*17200*/  BSYNC B1 ;  /* 0x0000000000017941 */ /* 0x000fea0003800000 */
.L_x_266:
        /* <DEDUP_REMOVED lines=10> */
.L_x_269:
[----:B------:R-:W-:Y:S05]  /*172b0*/  BSYNC B1 ;  /* 0x0000000000017941 */ /* 0x000fea0003800000 */
.L_x_268:
        /* <DEDUP_REMOVED lines=11> */
.L_x_271:
[----:B------:R-:W-:Y:S05]  /*17370*/  BSYNC B1 ;  /* 0x0000000000017941 */ /* 0x000fea0003800000 */
.L_x_270:
        /* <DEDUP_REMOVED lines=11> */
.L_x_273:
[----:B------:R-:W-:Y:S05]  /*17430*/  BSYNC B1 ;  /* 0x0000000000017941 */ /* 0x000fea0003800000 */
.L_x_272:
        /* <DEDUP_REMOVED lines=11> */
.L_x_275:
[----:B------:R-:W-:Y:S05]  /*174f0*/  BSYNC B1 ;  /* 0x0000000000017941 */ /* 0x000fea0003800000 */
.L_x_274:
        /* <DEDUP_REMOVED lines=10> */
.L_x_277:
[----:B------:R-:W-:Y:S05]  /*175a0*/  BSYNC B1 ;  /* 0x0000000000017941 */ /* 0x000fea0003800000 */
.L_x_276:
        /* <DEDUP_REMOVED lines=11> */
.L_x_279:
[----:B------:R-:W-:Y:S05]  /*17660*/  BSYNC B1 ;  /* 0x0000000000017941 */ /* 0x000fea0003800000 */
.L_x_278:
        /* <DEDUP_REMOVED lines=11> */
.L_x_281:
[----:B------:R-:W-:Y:S05]  /*17720*/  BSYNC B1 ;  /* 0x0000000000017941 */ /* 0x000fea0003800000 */
.L_x_280:
        /* <DEDUP_REMOVED lines=11> */
.L_x_283:
[----:B------:R-:W-:Y:S05]  /*177e0*/  BSYNC B1 ;  /* 0x0000000000017941 */ /* 0x000fea0003800000 */
.L_x_282:
        /* <DEDUP_REMOVED lines=10> */
.L_x_285:
[----:B------:R-:W-:Y:S05]  /*17890*/  BSYNC B1 ;  /* 0x0000000000017941 */ /* 0x000fea0003800000 */
.L_x_284:
        /* <DEDUP_REMOVED lines=11> */
.L_x_287:
[----:B------:R-:W-:Y:S05]  /*17950*/  BSYNC B1 ;  /* 0x0000000000017941 */ /* 0x000fea0003800000 */
.L_x_286:
        /* <DEDUP_REMOVED lines=11> */
.L_x_289:
[----:B------:R-:W-:Y:S05]  /*17a10*/  BSYNC B1 ;  /* 0x0000000000017941 */ /* 0x000fea0003800000 */
.L_x_288:
        /* <DEDUP_REMOVED lines=11> */
.L_x_291:
[----:B------:R-:W-:Y:S05]  /*17ad0*/  BSYNC B1 ;  /* 0x0000000000017941 */ /* 0x000fea0003800000 */
.L_x_290:
        /* <DEDUP_REMOVED lines=10> */
.L_x_293:
[----:B------:R-:W-:Y:S05]  /*17b80*/  BSYNC B1 ;  /* 0x0000000000017941 */ /* 0x000fea0003800000 */
.L_x_292:
        /* <DEDUP_REMOVED lines=11> */
.L_x_295:
[----:B------:R-:W-:Y:S05]  /*17c40*/  BSYNC B1 ;  /* 0x0000000000017941 */ /* 0x000fea0003800000 */
.L_x_294:
        /* <DEDUP_REMOVED lines=11> */
.L_x_297:
[----:B------:R-:W-:Y:S05]  /*17d00*/  BSYNC B1 ;  /* 0x0000000000017941 */ /* 0x000fea0003800000 */
.L_x_296:
        /* <DEDUP_REMOVED lines=11> */
.L_x_299:
[----:B------:R-:W-:Y:S05]  /*17dc0*/  BSYNC B1 ;  /* 0x0000000000017941 */ /* 0x000fea0003800000 */
.L_x_298:
        /* <DEDUP_REMOVED lines=10> */
.L_x_301:
[----:B------:R-:W-:Y:S05]  /*17e70*/  BSYNC B1 ;  /* 0x0000000000017941 */ /* 0x000fea0003800000 */
.L_x_300:
        /* <DEDUP_REMOVED lines=11> */
.L_x_303:
[----:B------:R-:W-:Y:S05]  /*17f30*/  BSYNC B1 ;  /* 0x0000000000017941 */ /* 0x000fea0003800000 */
.L_x_302:
        /* <DEDUP_REMOVED lines=11> */
.L_x_305:
[----:B------:R-:W-:Y:S05]  /*17ff0*/  BSYNC B1 ;  /* 0x0000000000017941 */ /* 0x000fea0003800000 */
.L_x_304:
        /* <DEDUP_REMOVED lines=11> */
.L_x_307:
[----:B------:R-:W-:Y:S05]  /*180b0*/  BSYNC B1 ;  /* 0x0000000000017941 */ /* 0x000fea0003800000 */
.L_x_306:
        /* <DEDUP_REMOVED lines=10> */
.L_x_309:
[----:B------:R-:W-:Y:S05]  /*18160*/  BSYNC B1 ;  /* 0x0000000000017941 */ /* 0x000fea0003800000 */
.L_x_308:
        /* <DEDUP_REMOVED lines=11> */
.L_x_311:
[----:B------:R-:W-:Y:S05]  /*18220*/  BSYNC B1 ;  /* 0x0000000000017941 */ /* 0x000fea0003800000 */
.L_x_310:
        /* <DEDUP_REMOVED lines=11> */
.L_x_313:
[----:B------:R-:W-:Y:S05]  /*182e0*/  BSYNC B1 ;  /* 0x0000000000017941 */ /* 0x000fea0003800000 */
.L_x_312:
        /* <DEDUP_REMOVED lines=11> */
.L_x_315:
[----:B------:R-:W-:Y:S05]  /*183a0*/  BSYNC B1 ;  /* 0x0000000000017941 */ /* 0x000fea0003800000 */
.L_x_314:
        /* <DEDUP_REMOVED lines=10> */
.L_x_317:
[----:B------:R-:W-:Y:S05]  /*18450*/  BSYNC B1 ;  /* 0x0000000000017941 */ /* 0x000fea0003800000 */
.L_x_316:
        /* <DEDUP_REMOVED lines=11> */
.L_x_319:
[----:B------:R-:W-:Y:S05]  /*18510*/  BSYNC B1 ;  /* 0x0000000000017941 */ /* 0x000fea0003800000 */
.L_x_318:
        /* <DEDUP_REMOVED lines=11> */
.L_x_321:
[----:B------:R-:W-:Y:S05]  /*185d0*/  BSYNC B1 ;  /* 0x0000000000017941 */ /* 0x000fea0003800000 */
.L_x_320:
        /* <DEDUP_REMOVED lines=11> */
.L_x_323:
[----:B------:R-:W-:Y:S05]  /*18690*/  BSYNC B1 ;  /* 0x0000000000017941 */ /* 0x000fea0003800000 */
.L_x_322:
        /* <DEDUP_REMOVED lines=10> */
.L_x_325:
[----:B------:R-:W-:Y:S05]  /*18740*/  BSYNC B1 ;  /* 0x0000000000017941 */ /* 0x000fea0003800000 */
.L_x_324:
        /* <DEDUP_REMOVED lines=11> */
.L_x_327:
[----:B------:R-:W-:Y:S05]  /*18800*/  BSYNC B1 ;  /* 0x0000000000017941 */ /* 0x000fea0003800000 */
.L_x_326:
        /* <DEDUP_REMOVED lines=11> */
.L_x_329:
[----:B------:R-:W-:Y:S05]  /*188c0*/  BSYNC B1 ;  /* 0x0000000000017941 */ /* 0x000fea0003800000 */
.L_x_328:
        /* <DEDUP_REMOVED lines=11> */
.L_x_331:
[----:B------:R-:W-:Y:S05]  /*18980*/  BSYNC B1 ;  /* 0x0000000000017941 */ /* 0x000fea0003800000 */
.L_x_330:
        /* <DEDUP_REMOVED lines=10> */
.L_x_333:
[----:B------:R-:W-:Y:S05]  /*18a30*/  BSYNC B1 ;  /* 0x0000000000017941 */ /* 0x000fea0003800000 */
.L_x_332:
        /* <DEDUP_REMOVED lines=11> */
.L_x_335:
[----:B------:R-:W-:Y:S05]  /*18af0*/  BSYNC B1 ;  /* 0x0000000000017941 */ /* 0x000fea0003800000 */
.L_x_334:
        /* <DEDUP_REMOVED lines=11> */
.L_x_337:
[----:B------:R-:W-:Y:S05]  /*18bb0*/  BSYNC B1 ;  /* 0x0000000000017941 */ /* 0x000fea0003800000 */
.L_x_336:
        /* <DEDUP_REMOVED lines=11> */
.L_x_339:
[----:B------:R-:W-:Y:S05]  /*18c70*/  BSYNC B1 ;  /* 0x0000000000017941 */ /* 0x000fea0003800000 */
.L_x_338:
        /* <DEDUP_REMOVED lines=10> */
.L_x_341:
[----:B------:R-:W-:Y:S05]  /*18d20*/  BSYNC B1 ;  /* 0x0000000000017941 */ /* 0x000fea0003800000 */
.L_x_340:
        /* <DEDUP_REMOVED lines=11> */
.L_x_343:
[----:B------:R-:W-:Y:S05]  /*18de0*/  BSYNC B1 ;  /* 0x0000000000017941 */ /* 0x000fea0003800000 */
.L_x_342:
        /* <DEDUP_REMOVED lines=11> */
.L_x_345:
[----:B------:R-:W-:Y:S05]  /*18ea0*/  BSYNC B1 ;  /* 0x0000000000017941 */ /* 0x000fea0003800000 */
.L_x_344:
        /* <DEDUP_REMOVED lines=11> */
.L_x_347:
[----:B------:R-:W-:Y:S05]  /*18f60*/  BSYNC B1 ;  /* 0x0000000000017941 */ /* 0x000fea0003800000 */
.L_x_346:
        /* <DEDUP_REMOVED lines=10> */
.L_x_349:
[----:B------:R-:W-:Y:S05]  /*19010*/  BSYNC B1 ;  /* 0x0000000000017941 */ /* 0x000fea0003800000 */
.L_x_348:
        /* <DEDUP_REMOVED lines=11> */
.L_x_351:
[----:B------:R-:W-:Y:S05]  /*190d0*/  BSYNC B1 ;  /* 0x0000000000017941 */ /* 0x000fea0003800000 */
.L_x_350:
        /* <DEDUP_REMOVED lines=11> */
.L_x_353:
[----:B------:R-:W-:Y:S05]  /*19190*/  BSYNC B1 ;  /* 0x0000000000017941 */ /* 0x000fea0003800000 */
.L_x_352:
        /* <DEDUP_REMOVED lines=11> */
.L_x_355:
[----:B------:R-:W-:Y:S05]  /*19250*/  BSYNC B1 ;  /* 0x0000000000017941 */ /* 0x000fea0003800000 */
.L_x_354:
        /* <DEDUP_REMOVED lines=10> */
.L_x_357:
[----:B------:R-:W-:Y:S05]  /*19300*/  BSYNC B1 ;  /* 0x0000000000017941 */ /* 0x000fea0003800000 */
.L_x_356:
        /* <DEDUP_REMOVED lines=11> */
.L_x_359:
[----:B------:R-:W-:Y:S05]  /*193c0*/  BSYNC B1 ;  /* 0x0000000000017941 */ /* 0x000fea0003800000 */
.L_x_358:
        /* <DEDUP_REMOVED lines=11> */
.L_x_361:
[----:B------:R-:W-:Y:S05]  /*19480*/  BSYNC B1 ;  /* 0x0000000000017941 */ /* 0x000fea0003800000 */
.L_x_360:
        /* <DEDUP_REMOVED lines=11> */
.L_x_363:
[----:B------:R-:W-:Y:S05]  /*19540*/  BSYNC B1 ;  /* 0x0000000000017941 */ /* 0x000fea0003800000 */
.L_x_362:
        /* <DEDUP_REMOVED lines=10> */
.L_x_365:
[----:B------:R-:W-:Y:S05]  /*195f0*/  BSYNC B1 ;  /* 0x0000000000017941 */ /* 0x000fea0003800000 */
.L_x_364:
        /* <DEDUP_REMOVED lines=11> */
.L_x_367:
[----:B------:R-:W-:Y:S05]  /*196b0*/  BSYNC B1 ;  /* 0x0000000000017941 */ /* 0x000fea0003800000 */
.L_x_366:
        /* <DEDUP_REMOVED lines=11> */
.L_x_369:
[----:B------:R-:W-:Y:S05]  /*19770*/  BSYNC B1 ;  /* 0x0000000000017941 */ /* 0x000fea0003800000 */
.L_x_368:
        /* <DEDUP_REMOVED lines=11> */
.L_x_371:
[----:B------:R-:W-:Y:S05]  /*19830*/  BSYNC B1 ;  /* 0x0000000000017941 */ /* 0x000fea0003800000 */
.L_x_370:
        /* <DEDUP_REMOVED lines=10> */
.L_x_373:
[----:B------:R-:W-:Y:S05]  /*198e0*/  BSYNC B1 ;  /* 0x0000000000017941 */ /* 0x000fea0003800000 */
.L_x_372:
        /* <DEDUP_REMOVED lines=11> */
.L_x_375:
[----:B------:R-:W-:Y:S05]  /*199a0*/  BSYNC B1 ;  /* 0x0000000000017941 */ /* 0x000fea0003800000 */
.L_x_374:
        /* <DEDUP_REMOVED lines=11> */
.L_x_377:
[----:B------:R-:W-:Y:S05]  /*19a60*/  BSYNC B1 ;  /* 0x0000000000017941 */ /* 0x000fea0003800000 */
.L_x_376:
        /* <DEDUP_REMOVED lines=11> */
.L_x_379:
[----:B------:R-:W-:Y:S05]  /*19b20*/  BSYNC B1 ;  /* 0x0000000000017941 */ /* 0x000fea0003800000 */
.L_x_378:
        /* <DEDUP_REMOVED lines=10> */
.L_x_381:
[----:B------:R-:W-:Y:S05]  /*19bd0*/  BSYNC B1 ;  /* 0x0000000000017941 */ /* 0x000fea0003800000 */
.L_x_380:
        /* <DEDUP_REMOVED lines=11> */
.L_x_383:
[----:B------:R-:W-:Y:S05]  /*19c90*/  BSYNC B1 ;  /* 0x0000000000017941 */ /* 0x000fea0003800000 */
.L_x_382:
        /* <DEDUP_REMOVED lines=11> */
.L_x_385:
[----:B------:R-:W-:Y:S05]  /*19d50*/  BSYNC B1 ;  /* 0x0000000000017941 */ /* 0x000fea0003800000 */
.L_x_384:
        /* <DEDUP_REMOVED lines=11> */
.L_x_387:
[----:B------:R-:W-:Y:S05]  /*19e10*/  BSYNC B1 ;  /* 0x0000000000017941 */ /* 0x000fea0003800000 */
.L_x_386:
        /* <DEDUP_REMOVED lines=10> */
.L_x_389:
[----:B------:R-:W-:Y:S05]  /*19ec0*/  BSYNC B1 ;  /* 0x0000000000017941 */ /* 0x000fea0003800000 */
.L_x_388:
        /* <DEDUP_REMOVED lines=11> */
.L_x_391:
[----:B------:R-:W-:Y:S05]  /*19f80*/  BSYNC B1 ;  /* 0x0000000000017941 */ /* 0x000fea0003800000 */
.L_x_390:
        /* <DEDUP_REMOVED lines=10> */
.L_x_393:
[----:B------:R-:W-:Y:S05]  /*1a030*/  BSYNC B1 ;  /* 0x0000000000017941 */ /* 0x000fea0003800000 */
.L_x_392:
        /* <DEDUP_REMOVED lines=10> */
.L_x_395:
[----:B------:R-:W-:Y:S05]  /*1a0e0*/  BSYNC B1 ;  /* 0x0000000000017941 */ /* 0x000fea0003800000 */
.L_x_394:
[----:B------:R-:W3:Y:S01]  /*1a0f0*/  LDL.LU R218, [R1+0x158] ;  /* 0x0001580001da7983 */ /* 0x000ee20000300800 */
[----:B-----5:R-:W-:Y:S01]  /*1a100*/  HADD2.F32 R217, -RZ, R216.H0_H0 ;  /* 0x200000d8ffd97230 */ /* 0x020fe20000004100 */
        /* <DEDUP_REMOVED lines=8> */
.L_x_397:
[----:B------:R-:W-:Y:S05]  /*1a190*/  BSYNC B1 ;  /* 0x0000000000017941 */ /* 0x000fea0003800000 */
.L_x_396:
[----:B------:R-:W2:Y:S01]  /*1a1a0*/  LDL.LU R218, [R1+0x15c] ;  /* 0x00015c0001da7983 */ /* 0x000ea20000300800 */
[----:B---3-5:R-:W-:Y:S01]  /*1a1b0*/  HADD2.F32 R217, -RZ, R216.H0_H0 ;  /* 0x200000d8ffd97230 */ /* 0x028fe20000004100 */
        /* <DEDUP_REMOVED lines=8> */
.L_x_399:
[----:B------:R-:W-:Y:S05]  /*1a240*/  BSYNC B1 ;  /* 0x0000000000017941 */ /* 0x000fea0003800000 */
.L_x_398:
[----:B------:R-:W4:Y:S01]  /*1a250*/  LDL.LU R218, [R1+0x160] ;  /* 0x0001600001da7983 */ /* 0x000f220000300800 */
[----:B--2--5:R-:W-:Y:S01]  /*1a260*/  HADD2.F32 R217, -RZ, R216.H0_H0 ;  /* 0x200000d8ffd97230 */ /* 0x024fe20000004100 */
[----:B------:R-:W-:Y:S01]  /*1a270*/  ISETP.GT.AND P5, PT, R0, 0x80, P2 ;  /* 0x000000800000780c */ /* 0x000fe200017a4270 */
[----:B------:R-:W-:Y:S03]  /*1a280*/  BSSY B1, `(.L_x_400) ;  /* 0x0000007000017945 */ /* 0x000fe60003800000 */
[----:B------:R-:W-:-:S04]  /*1a290*/  FMUL R217, R217, R16 ;  /* 0x00000010d9d97220 */ /* 0x000fc80000400000 */
[----:B----4-:R-:W-:-:S05]  /*1a2a0*/  FFMA R217, R218, R2, R217 ;  /* 0x00000002dad97223 */ /* 0x010fca00000000d9 */
[----:B------:R-:W-:-:S05]  /*1a2b0*/  F2FP.F16.F32.PACK_AB R217, RZ, R217 ;  /* 0x000000d9ffd9723e */ /* 0x000fca00000000ff */
[----:B------:R2:W-:Y:S01]  /*1a2c0*/  @P4 STG.E.U16 desc[UR36][R18.64+0x160], R217 ;  /* 0x000160d912004986 */ /* 0x0005e2000c101524 */
[----:B------:R-:W-:Y:S05]  /*1a2d0*/  @!P5 BRA `(.L_x_401) ;  /* 0x000000000004d947 */ /* 0x000fea0003800000 */
[----:B------:R4:W5:Y:S02]  /*1a2e0*/  LDG.E.LTC128B.U16 R216, desc[UR36][R10.64+0x162] ;  /* 0x000162240ad87981 */ /* 0x000964000c1e1520 */
.L_x_401:
[----:B------:R-:W-:Y:S05]  /*1a2f0*/  BSYNC B1 ;  /* 0x0000000000017941 */ /* 0x000fea0003800000 */
.L_x_400:
[----:B------:R-:W3:Y:S01]  /*1a300*/  LDL.LU R218, [R1+0x164] ;  /* 0x0001640001da7983 */ /* 0x000ee20000300800 */
[----:B--2--5:R-:W-:Y:S01]  /*1a310*/  HADD2.F32 R217, -RZ, R216.H0_H0 ;  /* 0x200000d8ffd97230 */ /* 0x024fe20000004100 */
        /* <DEDUP_REMOVED lines=8> */
.L_x_403:
[----:B------:R-:W-:Y:S05]  /*1a3a0*/  BSYNC B1 ;  /* 0x0000000000017941 */ /* 0x000fea0003800000 */
.L_x_402:
        /* <DEDUP_REMOVED lines=10> */
.L_x_405:
[----:B------:R-:W-:Y:S05]  /*1a450*/  BSYNC B1 ;  /* 0x0000000000017941 */ /* 0x000fea0003800000 */
.L_x_404:
        /* <DEDUP_REMOVED lines=10> */
.L_x_407:
[----:B------:R-:W-:Y:S05]  /*1a500*/  BSYNC B1 ;  /* 0x0000000000017941 */ /* 0x000fea0003800000 */
.L_x_406:
        /* <DEDUP_REMOVED lines=10> */
.L_x_409:
[----:B------:R-:W-:Y:S05]  /*1a5b0*/  BSYNC B1 ;  /* 0x0000000000017941 */ /* 0x000fea0003800000 */
.L_x_408:
        /* <DEDUP_REMOVED lines=10> */
.L_x_411:
[----:B------:R-:W-:Y:S05]  /*1a660*/  BSYNC B1 ;  /* 0x0000000000017941 */ /* 0x000fea0003800000 */
.L_x_410:
        /* <DEDUP_REMOVED lines=10> */
.L_x_413:
[----:B------:R-:W-:Y:S05]  /*1a710*/  BSYNC B1 ;  /* 0x0000000000017941 */ /* 0x000fea0003800000 */
.L_x_412:
[----:B------:R-:W3:Y:S01]  /*1a720*/  LDL.LU R218, [R1+0x17c] ;  /* 0x00017c0001da7983 */ /* 0x000ee20000300800 */
[----:B--2--5:R-:W-:Y:S01]  /*1a730*/  HADD2.F32 R217, -RZ, R216.H0_H0 ;  /* 0x200000d8ffd97230 */ /* 0x024fe20000004100 */
        /* <DEDUP_REMOVED lines=11> */
.L_x_415:
[----:B------:R-:W-:Y:S05]  /*1a7f0*/  BSYNC B1 ;  /* 0x0000000000017941 */ /* 0x000fea0003800000 */
.L_x_414:
[----:B--2--5:R-:W-:Y:S01]  /*1a800*/  HADD2.F32 R21, -RZ, R216.H0_H0 ;  /* 0x200000d8ff157230 */ /* 0x024fe20000004100 */
[----:B------:R-:W-:Y:S01]  /*1a810*/  ISETP.GT.AND P2, PT, R3, 0xc1, PT ;  /* 0x000000c10300780c */ /* 0x000fe20003f44270 */
[----:B------:R-:W-:Y:S01]  /*1a820*/  BSSY B1, `(.L_x_416) ;  /* 0x000000a000017945 */ /* 0x000fe20003800000 */
[----:B------:R-:W-:Y:S02]  /*1a830*/  LOP3.LUT R17, R17, 0xfffffffd, RZ, 0xc0, !PT ;  /* 0xfffffffd11117812 */ /* 0x000fe400078ec0ff */
[----:B------:R-:W-:Y:S01]  /*1a840*/  FMUL R21, R21, R16 ;  /* 0x0000001015157220 */ /* 0x000fe20000400000 */
[----:B------:R-:W-:-:S03]  /*1a850*/  ISETP.GT.AND P0, PT, R0, RZ, P2 ;  /* 0x000000ff0000720c */ /* 0x000fc60001704270 */
[----:B------:R-:W-:-:S05]  /*1a860*/  FFMA R21, R120, R2, R21 ;  /* 0x0000000278157223 */ /* 0x000fca0000000015 */
[----:B------:R-:W-:Y:S02]  /*1a870*/  F2FP.F16.F32.PACK_AB R21, RZ, R21 ;  /* 0x00000015ff15723e */ /* 0x000fe400000000ff */
[----:B------:R-:W-:-:S03]  /*1a880*/  @P2 LOP3.LUT R17, R17, 0x2, RZ, 0xfc, !PT ;  /* 0x0000000211112812 */ /* 0x000fc600078efcff */
[----:B------:R2:W-:Y:S01]  /*1a890*/  @P1 STG.E.U16 desc[UR36][R4.64+0x180], R21 ;  /* 0x0001801504001986 */ /* 0x0005e2000c101524 */
[----:B------:R-:W-:Y:S05]  /*1a8a0*/  @!P0 BRA `(.L_x_417) ;  /* 0x0000000000048947 */ /* 0x000fea0003800000 */
[----:B------:R0:W5:Y:S02]  /*1a8b0*/  LDG.E.LTC128B.U16 R216, desc[UR36][R14.64+0x182] ;  /* 0x000182240ed87981 */ /* 0x000164000c1e1520 */
.L_x_417:
[----:B------:R-:W-:Y:S05]  /*1a8c0*/  BSYNC B1 ;  /* 0x0000000000017941 */ /* 0x000fea0003800000 */
.L_x_416:
[----:B--2--5:R-:W-:Y:S01]  /*1a8d0*/  HADD2.F32 R21, -RZ, R216.H0_H0 ;  /* 0x200000d8ff157230 */ /* 0x024fe20000004100 */
[----:B------:R-:W-:Y:S01]  /*1a8e0*/  ISETP.GT.AND P1, PT, R0, 0x8, P3 ;  /* 0x000000080000780c */ /* 0x000fe20001f24270 */
[----:B------:R-:W-:Y:S03]  /*1a8f0*/  BSSY B1, `(.L_x_418) ;  /* 0x0000007000017945 */ /* 0x000fe60003800000 */
[----:B------:R-:W-:-:S04]  /*1a900*/  FMUL R20, R21, R16 ;  /* 0x0000001015147220 */ /* 0x000fc80000400000 */
[----:B------:R-:W-:-:S05]  /*1a910*/  FFMA R20, R121, R2, R20 ;  /* 0x0000000279147223 */ /* 0x000fca0000000014 */
[----:B------:R-:W-:-:S05]  /*1a920*/  F2FP.F16.F32.PACK_AB R20, RZ, R20 ;  /* 0x00000014ff14723e */ /* 0x000fca00000000ff */
[----:B------:R2:W-:Y:S01]  /*1a930*/  @P0 STG.E.U16 desc[UR36][R4.64+0x182], R20 ;  /* 0x0001821404000986 */ /* 0x0005e2000c101524 */
[----:B------:R-:W-:Y:S05]  /*1a940*/  @!P1 BRA `(.L_x_419) ;  /* 0x0000000000049947 */ /* 0x000fea0003800000 */
[----:B------:R0:W5:Y:S02]  /*1a950*/  LDG.E.LTC128B.U16 R216, desc[UR36][R12.64+0x180] ;  /* 0x000180240cd87981 */ /* 0x000164000c1e1520 */
.L_x_419:
[----:B------:R-:W-:Y:S05]  /*1a960*/  BSYNC B1 ;  /* 0x0000000000017941 */ /* 0x000fea0003800000 */
.L_x_418:
[----:B-----5:R-:W-:Y:S01]  /*1a970*/  HADD2.F32 R21, -RZ, R216.H0_H0 ;  /* 0x200000d8ff157230 */ /* 0x020fe20000004100 */
        /* <DEDUP_REMOVED lines=8> */
.L_x_421:
[----:B------:R-:W-:Y:S05]  /*1aa00*/  BSYNC B1 ;  /* 0x0000000000017941 */ /* 0x000fea0003800000 */
.L_x_420:
[----:B0----5:R-:W-:Y:S01]  /*1aa10*/  HADD2.F32 R21, -RZ, R216.H0_H0 ;  /* 0x200000d8ff157230 */ /* 0x021fe20000004100 */
[----:B------:R-:W-:Y:S01]  /*1aa20*/  ISETP.GT.AND P3, PT, R3, 0xc8, PT ;  /* 0x000000c80300780c */ /* 0x000fe20003f64270 */
[----:B------:R-:W-:Y:S01]  /*1aa30*/  BSSY B1, `(.L_x_422) ;  /* 0x000000a000017945 */ /* 0x000fe20003800000 */
[----:B------:R-:W-:Y:S02]  /*1aa40*/  LOP3.LUT R17, R17, 0xfffffffb, RZ, 0xc0, !PT ;  /* 0xfffffffb11117812 */ /* 0x000fe400078ec0ff */
[----:B--2---:R-:W-:Y:S01]  /*1aa50*/  FMUL R20, R21, R16 ;  /* 0x0000001015147220 */ /* 0x004fe20000400000 */
[----:B------:R-:W-:-:S03]  /*1aa60*/  ISETP.GT.AND P1, PT, R0, RZ, P3 ;  /* 0x000000ff0000720c */ /* 0x000fc60001f24270 */
[----:B------:R-:W-:-:S05]  /*1aa70*/  FFMA R20, R123, R2, R20 ;  /* 0x000000027b147223 */ /* 0x000fca0000000014 */
[----:B------:R-:W-:Y:S02]  /*1aa80*/  F2FP.F16.F32.PACK_AB R20, RZ, R20 ;  /* 0x00000014ff14723e */ /* 0x000fe400000000ff */
[----:B------:R-:W-:-:S03]  /*1aa90*/  @P3 LOP3.LUT R17, R17, 0x4, RZ, 0xfc, !PT ;  /* 0x0000000411113812 */ /* 0x000fc600078efcff */
[----:B------:R0:W-:Y:S01]  /*1aaa0*/  @P0 STG.E.U16 desc[UR36][R6.64+0x182], R20 ;  /* 0x0001821406000986 */ /* 0x0001e2000c101524 */
[----:B------:R-:W-:Y:S05]  /*1aab0*/  @!P1 BRA `(.L_x_423) ;  /* 0x0000000000049947 */ /* 0x000fea0003800000 */
[----:B------:R2:W5:Y:S02]  /*1aac0*/  LDG.E.LTC128B.U16 R216, desc[UR36][R14.64+0x190] ;  /* 0x000190240ed87981 */ /* 0x000564000c1e1520 */
.L_x_423:
[----:B------:R-:W-:Y:S05]  /*1aad0*/  BSYNC B1 ;  /* 0x0000000000017941 */ /* 0x000fea0003800000 */
.L_x_422:
[----:B-----5:R-:W-:Y:S01]  /*1aae0*/  HADD2.F32 R21, -RZ, R216.H0_H0 ;  /* 0x200000d8ff157230 */ /* 0x020fe20000004100 */
        /* <DEDUP_REMOVED lines=11> */
.L_x_425:
[----:B------:R-:W-:Y:S05]  /*1aba0*/  BSYNC B1 ;  /* 0x0000000000017941 */ /* 0x000fea0003800000 */
.L_x_424:
[----:B0----5:R-:W-:Y:S01]  /*1abb0*/  HADD2.F32 R21, -RZ, R216.H0_H0 ;  /* 0x200000d8ff157230 */ /* 0x021fe20000004100 */
        /* <DEDUP_REMOVED lines=8> */
.L_x_427:
[----:B------:R-:W-:Y:S05]  /*1ac40*/  BSYNC B1 ;  /* 0x0000000000017941 */ /* 0x000fea0003800000 */
.L_x_426:
        /* <DEDUP_REMOVED lines=9> */
.L_x_429:
[----:B------:R-:W-:Y:S05]  /*1ace0*/  BSYNC B1 ;  /* 0x0000000000017941 */ /* 0x000fea0003800000 */
.L_x_428:
[----:B0----5:R-:W-:Y:S01]  /*1acf0*/  HADD2.F32 R21, -RZ, R216.H0_H0 ;  /* 0x200000d8ff157230 */ /* 0x021fe20000004100 */
[----:B------:R-:W-:Y:S01]  /*1ad00*/  ISETP.GT.AND P2, PT, R3, 0xd0, PT ;  /* 0x000000d00300780c */ /* 0x000fe20003f44270 */
[----:B------:R-:W-:Y:S01]  /*1ad10*/  BSSY B1, `(.L_x_430) ;  /* 0x000000a000017945 */ /* 0x000fe20003800000 */
[----:B------:R-:W-:Y:S02]  /*1ad20*/  LOP3.LUT R17, R17, 0xffffffef, RZ, 0xc0, !PT ;  /* 0xffffffef11117812 */ /* 0x000fe400078ec0ff */
[----:B------:R-:W-:-:S04]  /*1ad30*/  FMUL R20, R21, R16 ;  /* 0x0000001015147220 */ /* 0x000fc80000400000 */
[----:B------:R-:W-:-:S05]  /*1ad40*/  FFMA R20, R127, R2, R20 ;  /* 0x000000027f147223 */ /* 0x000fca0000000014 */
[----:B------:R-:W-:Y:S02]  /*1ad50*/  F2FP.F16.F32.PACK_AB R20, RZ, R20 ;  /* 0x00000014ff14723e */ /* 0x000fe400000000ff */
[----:B------:R-:W-:-:S03]  /*1ad60*/  @P2 LOP3.LUT R17, R17, 0x10, RZ, 0xfc, !PT ;  /* 0x0000001011112812 */ /* 0x000fc600078efcff */
[----:B------:R0:W-:Y:S01]  /*1ad70*/  @P0 STG.E.U16 desc[UR36][R6.64+0x192], R20 ;  /* 0x0001921406000986 */ /* 0x0001e2000c101524 */
[----:B------:R-:W-:-:S13]  /*1ad80*/  ISETP.GT.AND P0, PT, R0, RZ, P2 ;  /* 0x000000ff0000720c */ /* 0x000fda0001704270 */
[----:B0-----:R-:W-:Y:S05]  /*1ad90*/  @!P0 BRA `(.L_x_431) ;  /* 0x0000000000048947 */ /* 0x001fea0003800000 */
[----:B------:R0:W5:Y:S02]  /*1ada0*/  LDG.E.LTC128B.U16 R216, desc[UR36][R14.64+0x1a0] ;  /* 0x0001a0240ed87981 */ /* 0x000164000c1e1520 */
.L_x_431:
[----:B------:R-:W-:Y:S05]  /*1adb0*/  BSYNC B1 ;  /* 0x0000000000017941 */ /* 0x000fea0003800000 */
.L_x_430:
[----:B-----5:R-:W-:Y:S01]  /*1adc0*/  HADD2.F32 R21, -RZ, R216.H0_H0 ;  /* 0x200000d8ff157230 */ /* 0x020fe20000004100 */
        /* <DEDUP_REMOVED lines=8> */
[----:B------:R-:W-:-:S04]  /*1ae50*/  IADD3 R20, P0, R233, R18, RZ ;  /* 0x00000012e9147210 */ /* 0x000fc80007f1e0ff */
[----:B-1----:R-:W-:Y:S02]  /*1ae60*/  IADD3.X R21, R232, R19, RZ, P0, !PT ;  /* 0x00000013e8157210 */ /* 0x002fe400007fe4ff */
[----:B------:R-:W-:-:S13]  /*1ae70*/  ISETP.GT.AND P0, PT, R0, RZ, P1 ;  /* 0x000000ff0000720c */ /* 0x000fda0000f04270 */
[----:B------:R-:W-:Y:S05]  /*1ae80*/  @!P0 BRA `(.L_x_433) ;  /* 0x0000000000048947 */ /* 0x000fea0003800000 */
[----:B------:R1:W5:Y:S02]  /*1ae90*/  LDG.E.LTC128B.U16 R216, desc[UR36][R14.64+0x1a2] ;  /* 0x0001a2240ed87981 */ /* 0x000364000c1e1520 */
.L_x_433:
[----:B------:R-:W-:Y:S05]  /*1aea0*/  BSYNC B1 ;  /* 0x0000000000017941 */ /* 0x000fea0003800000 */
.L_x_432:
[----:B-----5:R-:W-:Y:S01]  /*1aeb0*/  HADD2.F32 R121, -RZ, R216.H0_H0 ;  /* 0x200000d8ff797230 */ /* 0x020fe20000004100 */
[----:B------:R-:W-:Y:S04]  /*1aec0*/  BSSY B1, `(.L_x_434) ;  /* 0x0000008000017945 */ /* 0x000fe80003800000 */
[----:B------:R-:W-:-:S04]  /*1aed0*/  FMUL R120, R121, R16 ;  /* 0x0000001079787220 */ /* 0x000fc80000400000 */
[----:B------:R-:W-:-:S05]  /*1aee0*/  FFMA R120, R129, R2, R120 ;  /* 0x0000000281787223 */ /* 0x000fca0000000078 */
[----:B------:R-:W-:-:S05]  /*1aef0*/  F2FP.F16.F32.PACK_AB R120, RZ, R120 ;  /* 0x00000078ff78723e */ /* 0x000fca00000000ff */
[----:B------:R0:W-:Y:S01]  /*1af00*/  @P0 STG.E.U16 desc[UR36][R4.64+0x1a2], R120 ;  /* 0x0001a27804000986 */ /* 0x0001e2000c101524 */
[----:B------:R-:W-:-:S13]  /*1af10*/  ISETP.GT.AND P0, PT, R0, 0x8, P2 ;  /* 0x000000080000780c */ /* 0x000fda0001704270 */
[----:B0-----:R-:W-:Y:S05]  /*1af20*/  @!P0 BRA `(.L_x_435) ;  /* 0x0000000000048947 */ /* 0x001fea0003800000 */
[----:B------:R0:W5:Y:S02]  /*1af30*/  LDG.E.LTC128B.U16 R216, desc[UR36][R12.64+0x1a0] ;  /* 0x0001a0240cd87981 */ /* 0x000164000c1e1520 */
.L_x_435:
[----:B------:R-:W-:Y:S05]  /*1af40*/  BSYNC B1 ;  /* 0x0000000000017941 */ /* 0x000fea0003800000 */
.L_x_434:
        /* <DEDUP_REMOVED lines=9> */
.L_x_437:
[----:B------:R-:W-:Y:S05]  /*1afe0*/  BSYNC B1 ;  /* 0x0000000000017941 */ /* 0x000fea0003800000 */
.L_x_436:
        /* <DEDUP_REMOVED lines=12> */
.L_x_439:
[----:B------:R-:W-:Y:S05]  /*1b0b0*/  BSYNC B1 ;  /* 0x0000000000017941 */ /* 0x000fea0003800000 */
.L_x_438:
        /* <DEDUP_REMOVED lines=12> */
.L_x_441:
[----:B------:R-:W-:Y:S05]  /*1b180*/  BSYNC B1 ;  /* 0x0000000000017941 */ /* 0x000fea0003800000 */
.L_x_440:
        /* <DEDUP_REMOVED lines=9> */
.L_x_443:
[----:B------:R-:W-:Y:S05]  /*1b220*/  BSYNC B1 ;  /* 0x0000000000017941 */ /* 0x000fea0003800000 */
.L_x_442:
        /* <DEDUP_REMOVED lines=9> */
.L_x_445:
[----:B------:R-:W-:Y:S05]  /*1b2c0*/  BSYNC B1 ;  /* 0x0000000000017941 */ /* 0x000fea0003800000 */
.L_x_444:
        /* <DEDUP_REMOVED lines=12> */
.L_x_447:
[----:B------:R-:W-:Y:S05]  /*1b390*/  BSYNC B1 ;  /* 0x0000000000017941 */ /* 0x000fea0003800000 */
.L_x_446:
        /* <DEDUP_REMOVED lines=12> */
.L_x_449:
[----:B------:R-:W-:Y:S05]  /*1b460*/  BSYNC B1 ;  /* 0x0000000000017941 */ /* 0x000fea0003800000 */
.L_x_448:
        /* <DEDUP_REMOVED lines=9> */
.L_x_451:
[----:B------:R-:W-:Y:S05]  /*1b500*/  BSYNC B1 ;  /* 0x0000000000017941 */ /* 0x000fea0003800000 */
.L_x_450:
        /* <DEDUP_REMOVED lines=9> */
.L_x_453:
[----:B------:R-:W-:Y:S05]  /*1b5a0*/  BSYNC B1 ;  /* 0x0000000000017941 */ /* 0x000fea0003800000 */
.L_x_452:
        /* <DEDUP_REMOVED lines=12> */
.L_x_455:
[----:B------:R-:W-:Y:S05]  /*1b670*/  BSYNC B1 ;  /* 0x0000000000017941 */ /* 0x000fea0003800000 */
.L_x_454:
        /* <DEDUP_REMOVED lines=12> */
.L_x_457:
[----:B------:R-:W-:Y:S05]  /*1b740*/  BSYNC B1 ;  /* 0x0000000000017941 */ /* 0x000fea0003800000 */
.L_x_456:
        /* <DEDUP_REMOVED lines=9> */
.L_x_459:
[----:B------:R-:W-:Y:S05]  /*1b7e0*/  BSYNC B1 ;  /* 0x0000000000017941 */ /* 0x000fea0003800000 */
.L_x_458:
        /* <DEDUP_REMOVED lines=9> */
.L_x_461:
[----:B------:R-:W-:Y:S05]  /*1b880*/  BSYNC B1 ;  /* 0x0000000000017941 */ /* 0x000fea0003800000 */
.L_x_460:
        /* <DEDUP_REMOVED lines=12> */
.L_x_463:
[----:B------:R-:W-:Y:S05]  /*1b950*/  BSYNC B1 ;  /* 0x0000000000017941 */ /* 0x000fea0003800000 */
.L_x_462:
        /* <DEDUP_REMOVED lines=12> */
.L_x_465:
[----:B------:R-:W-:Y:S05]  /*1ba20*/  BSYNC B1 ;  /* 0x0000000000017941 */ /* 0x000fea0003800000 */
.L_x_464:
        /* <DEDUP_REMOVED lines=9> */
.L_x_467:
[----:B------:R-:W-:Y:S05]  /*1bac0*/  BSYNC B1 ;  /* 0x0000000000017941 */ /* 0x000fea0003800000 */
.L_x_466:
        /* <DEDUP_REMOVED lines=9> */
.L_x_469:
[----:B------:R-:W-:Y:S05]  /*1bb60*/  BSYNC B1 ;  /* 0x0000000000017941 */ /* 0x000fea0003800000 */
.L_x_468:
        /* <DEDUP_REMOVED lines=12> */
.L_x_471:
[----:B------:R-:W-:Y:S05]  /*1bc30*/  BSYNC B1 ;  /* 0x0000000000017941 */ /* 0x000fea0003800000 */
.L_x_470:
        /* <DEDUP_REMOVED lines=12> */
.L_x_473:
[----:B------:R-:W-:Y:S05]  /*1bd00*/  BSYNC B1 ;  /* 0x0000000000017941 */ /* 0x000fea0003800000 */
.L_x_472:
        /* <DEDUP_REMOVED lines=9> */
.L_x_475:
[----:B------:R-:W-:Y:S05]  /*1bda0*/  BSYNC B1 ;  /* 0x0000000000017941 */ /* 0x000fea0003800000 */
.L_x_474:
        /* <DEDUP_REMOVED lines=9> */
.L_x_477:
[----:B------:R-:W-:Y:S05]  /*1be40*/  BSYNC B1 ;  /* 0x0000000000017941 */ /* 0x000fea0003800000 */
.L_x_476:
        /* <DEDUP_REMOVED lines=12> */
.L_x_479:
[----:B------:R-:W-:Y:S05]  /*1bf10*/  BSYNC B1 ;  /* 0x0000000000017941 */ /* 0x000fea0003800000 */
.L_x_478:
        /* <DEDUP_REMOVED lines=12> */
.L_x_481:
[----:B------:R-:W-:Y:S05]  /*1bfe0*/  BSYNC B1 ;  /* 0x0000000000017941 */ /* 0x000fea0003800000 */
.L_x_480:
        /* <DEDUP_REMOVED lines=9> */
.L_x_483:
[----:B------:R-:W-:Y:S05]  /*1c080*/  BSYNC B1 ;  /* 0x0000000000017941 */ /* 0x000fea0003800000 */
.L_x_482:
        /* <DEDUP_REMOVED lines=9> */
.L_x_485:
[----:B------:R-:W-:Y:S05]  /*1c120*/  BSYNC B1 ;  /* 0x0000000000017941 */ /* 0x000fea0003800000 */
.L_x_484:
[----:B-----5:R-:W-:Y:S01]  /*1c130*/  HADD2.F32 R121, -RZ, R216.H0_H0 ;  /* 0x200000d8ff797230 */ /* 0x020fe20000004100 */
[----:B------:R-:W-:Y:S01]  /*1c140*/  ISETP.GT.AND P2, PT, R3, 0x108, PT ;  /* 0x000001080300780c */ /* 0x000fe20003f44270 */
[----:B------:R-:W-:Y:S03]  /*1c150*/  BSSY B1, `(.L_x_486) ;  /* 0x0000009000017945 */ /* 0x000fe60003800000 */
[----:B------:R-:W-:-:S04]  /*1c160*/  FMUL R120, R121, R16 ;  /* 0x0000001079787220 */ /* 0x000fc80000400000 */
[----:B------:R-:W-:-:S05]  /*1c170*/  FFMA R120, R155, R2, R120 ;  /* 0x000000029b787223 */ /* 0x000fca0000000078 */
[----:B------:R-:W-:-:S05]  /*1c180*/  F2FP.F16.F32.PACK_AB R120, RZ, R120 ;  /* 0x00000078ff78723e */ /* 0x000fca00000000ff */
[----:B------:R1:W-:Y:S01]  /*1c190*/  @P0 STG.E.U16 desc[UR36][R6.64+0x202], R120 ;  /* 0x0002027806000986 */ /* 0x0003e2000c101524 */
[----:B------:R-:W-:Y:S02]  /*1c1a0*/  ISETP.GT.AND P0, PT, R0, RZ, P2 ;  /* 0x000000ff0000720c */ /* 0x000fe40001704270 */
[----:B-1----:R-:W-:-:S11]  /*1c1b0*/  P2R R120, PR, RZ, 0x4 ;  /* 0x00000004ff787803 */ /* 0x002fd60000000000 */
[----:B------:R-:W-:Y:S05]  /*1c1c0*/  @!P0 BRA `(.L_x_487) ;  /* 0x0000000000048947 */ /* 0x000fea0003800000 */
[----:B------:R1:W5:Y:S02]  /*1c1d0*/  LDG.E.LTC128B.U16 R216, desc[UR36][R14.64+0x210] ;  /* 0x000210240ed87981 */ /* 0x000364000c1e1520 */
.L_x_487:
[----:B------:R-:W-:Y:S05]  /*1c1e0*/  BSYNC B1 ;  /* 0x0000000000017941 */ /* 0x000fea0003800000 */
.L_x_486:
        /* <DEDUP_REMOVED lines=8> */
[----:B0-----:R-:W-:-:S11]  /*1c270*/  P2R R121, PR, RZ, 0x2 ;  /* 0x00000002ff797803 */ /* 0x001fd60000000000 */
[----:B------:R-:W-:Y:S05]  /*1c280*/  @!P0 BRA `(.L_x_489) ;  /* 0x0000000000048947 */ /* 0x000fea0003800000 */
[----:B------:R0:W5:Y:S02]  /*1c290*/  LDG.E.LTC128B.U16 R216, desc[UR36][R14.64+0x212] ;  /* 0x000212240ed87981 */ /* 0x000164000c1e1520 */
.L_x_489:
[----:B------:R-:W-:Y:S05]  /*1c2a0*/  BSYNC B1 ;  /* 0x0000000000017941 */ /* 0x000fea0003800000 */
.L_x_488:
        /* <DEDUP_REMOVED lines=9> */
.L_x_491:
[----:B------:R-:W-:Y:S05]  /*1c340*/  BSYNC B1 ;  /* 0x0000000000017941 */ /* 0x000fea0003800000 */
.L_x_490:
        /* <DEDUP_REMOVED lines=9> */
.L_x_493:
[----:B------:R-:W-:Y:S05]  /*1c3e0*/  BSYNC B1 ;  /* 0x0000000000017941 */ /* 0x000fea0003800000 */
.L_x_492:
        /* <DEDUP_REMOVED lines=11> */
.L_x_495:
[----:B------:R-:W-:Y:S05]  /*1c4a0*/  BSYNC B1 ;  /* 0x0000000000017941 */ /* 0x000fea0003800000 */
.L_x_494:
        /* <DEDUP_REMOVED lines=11> */
.L_x_497:
[----:B------:R-:W-:Y:S05]  /*1c560*/  BSYNC B1 ;  /* 0x0000000000017941 */ /* 0x000fea0003800000 */
.L_x_496:
        /* <DEDUP_REMOVED lines=9> */
.L_x_499:
[----:B------:R-:W-:Y:S05]  /*1c600*/  BSYNC B1 ;  /* 0x0000000000017941 */ /* 0x000fea0003800000 */
.L_x_498:
        /* <DEDUP_REMOVED lines=9> */
.L_x_501:
[----:B------:R-:W-:Y:S05]  /*1c6a0*/  BSYNC B1 ;  /* 0x0000000000017941 */ /* 0x000fea0003800000 */
.L_x_500:
        /* <DEDUP_REMOVED lines=11> */
.L_x_503:
[----:B------:R-:W-:Y:S05]  /*1c760*/  BSYNC B1 ;  /* 0x0000000000017941 */ /* 0x000fea0003800000 */
.L_x_502:
        /* <DEDUP_REMOVED lines=11> */
.L_x_505:
[----:B------:R-:W-:Y:S05]  /*1c820*/  BSYNC B1 ;  /* 0x0000000000017941 */ /* 0x000fea0003800000 */
.L_x_504:
        /* <DEDUP_REMOVED lines=9> */
.L_x_507:
[----:B------:R-:W-:Y:S05]  /*1c8c0*/  BSYNC B1 ;  /* 0x0000000000017941 */ /* 0x000fea0003800000 */
.L_x_506:
        /* <DEDUP_REMOVED lines=9> */
.L_x_509:
[----:B------:R-:W-:Y:S05]  /*1c960*/  BSYNC B1 ;  /* 0x0000000000017941 */ /* 0x000fea0003800000 */
.L_x_508:
        /* <DEDUP_REMOVED lines=11> */
.L_x_511:
[----:B------:R-:W-:Y:S05]  /*1ca20*/  BSYNC B1 ;  /* 0x0000000000017941 */ /* 0x000fea0003800000 */
.L_x_510:
        /* <DEDUP_REMOVED lines=11> */
.L_x_513:
[----:B------:R-:W-:Y:S05]  /*1cae0*/  BSYNC B1 ;  /* 0x0000000000017941 */ /* 0x000fea0003800000 */
.L_x_512:
        /* <DEDUP_REMOVED lines=9> */
.L_x_515:
[----:B------:R-:W-:Y:S05]  /*1cb80*/  BSYNC B1 ;  /* 0x0000000000017941 */ /* 0x000fea0003800000 */
.L_x_514:
        /* <DEDUP_REMOVED lines=9> */
.L_x_517:
[----:B------:R-:W-:Y:S05]  /*1cc20*/  BSYNC B1 ;  /* 0x0000000000017941 */ /* 0x000fea0003800000 */
.L_x_516:
        /* <DEDUP_REMOVED lines=11> */
.L_x_519:
[----:B------:R-:W-:Y:S05]  /*1cce0*/  BSYNC B1 ;  /* 0x0000000000017941 */ /* 0x000fea0003800000 */
.L_x_518:
        /* <DEDUP_REMOVED lines=11> */
.L_x_521:
[----:B------:R-:W-:Y:S05]  /*1cda0*/  BSYNC B1 ;  /* 0x0000000000017941 */ /* 0x000fea0003800000 */
.L_x_520:
        /* <DEDUP_REMOVED lines=9> */
.L_x_523:
[----:B------:R-:W-:Y:S05]  /*1ce40*/  BSYNC B1 ;  /* 0x0000000000017941 */ /* 0x000fea0003800000 */
.L_x_522:
        /* <DEDUP_REMOVED lines=9> */
.L_x_525:
[----:B------:R-:W-:Y:S05]  /*1cee0*/  BSYNC B1 ;  /* 0x0000000000017941 */ /* 0x000fea0003800000 */
.L_x_524:
        /* <DEDUP_REMOVED lines=11> */
.L_x_527:
[----:B------:R-:W-:Y:S05]  /*1cfa0*/  BSYNC B1 ;  /* 0x0000000000017941 */ /* 0x000fea0003800000 */
.L_x_526:
        /* <DEDUP_REMOVED lines=11> */
.L_x_529:
[----:B------:R-:W-:Y:S05]  /*1d060*/  BSYNC B1 ;  /* 0x0000000000017941 */ /* 0x000fea0003800000 */
.L_x_528:
        /* <DEDUP_REMOVED lines=9> */
.L_x_531:
[----:B------:R-:W-:Y:S05]  /*1d100*/  BSYNC B1 ;  /* 0x0000000000017941 */ /* 0x000fea0003800000 */
.L_x_530:
        /* <DEDUP_REMOVED lines=9> */
.L_x_533:
[----:B------:R-:W-:Y:S05]  /*1d1a0*/  BSYNC B1 ;  /* 0x0000000000017941 */ /* 0x000fea0003800000 */
.L_x_532:
        /* <DEDUP_REMOVED lines=11> */
.L_x_535:
[----:B------:R-:W-:Y:S05]  /*1d260*/  BSYNC B1 ;  /* 0x0000000000017941 */ /* 0x000fea0003800000 */
.L_x_534:
        /* <DEDUP_REMOVED lines=11> */
.L_x_537:
[----:B------:R-:W-:Y:S05]  /*1d320*/  BSYNC B1 ;  /* 0x0000000000017941 */ /* 0x000fea0003800000 */
.L_x_536:
        /* <DEDUP_REMOVED lines=9> */
.L_x_539:
[----:B------:R-:W-:Y:S05]  /*1d3c0*/  BSYNC B1 ;  /* 0x0000000000017941 */ /* 0x000fea0003800000 */
.L_x_538:
        /* <DEDUP_REMOVED lines=9> */
.L_x_541:
[----:B------:R-:W-:Y:S05]  /*1d460*/  BSYNC B1 ;  /* 0x0000000000017941 */ /* 0x000fea0003800000 */
.L_x_540:
        /* <DEDUP_REMOVED lines=11> */
.L_x_543:
[----:B------:R-:W-:Y:S05]  /*1d520*/  BSYNC B1 ;  /* 0x0000000000017941 */ /* 0x000fea0003800000 */
.L_x_542:
        /* <DEDUP_REMOVED lines=11> */
.L_x_545:
[----:B------:R-:W-:Y:S05]  /*1d5e0*/  BSYNC B1 ;  /* 0x0000000000017941 */ /* 0x000fea0003800000 */
.L_x_544:
        /* <DEDUP_REMOVED lines=9> */
.L_x_547:
[----:B------:R-:W-:Y:S05]  /*1d680*/  BSYNC B1 ;  /* 0x0000000000017941 */ /* 0x000fea0003800000 */
.L_x_546:
        /* <DEDUP_REMOVED lines=9> */
.L_x_549:
[----:B------:R-:W-:Y:S05]  /*1d720*/  BSYNC B1 ;  /* 0x0000000000017941 */ /* 0x000fea0003800000 */
.L_x_548:
        /* <DEDUP_REMOVED lines=11> */
.L_x_551:
[----:B------:R-:W-:Y:S05]  /*1d7e0*/  BSYNC B1 ;  /* 0x0000000000017941 */ /* 0x000fea0003800000 */
.L_x_550:
[----:B-----5:R-:W-:Y:S01]  /*1d7f0*/  HADD2.F32 R137, -RZ, R216.H0_H0 ;  /* 0x200000d8ff897230 */ /* 0x020fe20000004100 */
[----:B------:R-:W-:Y:S01]  /*1d800*/  ISETP.GT.AND P1, PT, R3, 0x149, PT ;  /* 0x000001490300780c */ /* 0x000fe20003f24270 */
[----:B------:R-:W-:Y:S03]  /*1d810*/  BSSY B1, `(.L_x_552) ;  /* 0x0000009000017945 */ /* 0x000fe60003800000 */
[----:B------:R-:W-:Y:S01]  /*1d820*/  FMUL R137, R137, R16 ;  /* 0x0000001089897220 */ /* 0x000fe20000400000 */
[----:B------:R-:W-:-:S03]  /*1d830*/  P2R R139, PR, RZ, 0x2 ;  /* 0x00000002ff8b7803 */ /* 0x000fc60000000000 */
[----:B------:R-:W-:-:S05]  /*1d840*/  FFMA R137, R188, R2, R137 ;  /* 0x00000002bc897223 */ /* 0x000fca0000000089 */
[----:B------:R-:W-:-:S05]  /*1d850*/  F2FP.F16.F32.PACK_AB R137, RZ, R137 ;  /* 0x00000089ff89723e */ /* 0x000fca00000000ff */
[----:B------:R0:W-:Y:S01]  /*1d860*/  @P0 STG.E.U16 desc[UR36][R4.64+0x290], R137 ;  /* 0x0002908904000986 */ /* 0x0001e2000c101524 */
[----:B------:R-:W-:-:S13]  /*1d870*/  ISETP.GT.AND P0, PT, R0, RZ, P1 ;  /* 0x000000ff0000720c */ /* 0x000fda0000f04270 */
[----:B0-----:R-:W-:Y:S05]  /*1d880*/  @!P0 BRA `(.L_x_553) ;  /* 0x0000000000048947 */ /* 0x001fea0003800000 */
[----:B------:R0:W5:Y:S02]  /*1d890*/  LDG.E.LTC128B.U16 R216, desc[UR36][R14.64+0x292] ;  /* 0x000292240ed87981 */ /* 0x000164000c1e1520 */
.L_x_553:
[----:B------:R-:W-:Y:S05]  /*1d8a0*/  BSYNC B1 ;  /* 0x0000000000017941 */ /* 0x000fea0003800000 */
.L_x_552:
        /* <DEDUP_REMOVED lines=9> */
.L_x_555:
[----:B------:R-:W-:Y:S05]  /*1d940*/  BSYNC B1 ;  /* 0x0000000000017941 */ /* 0x000fea0003800000 */
.L_x_554:
        /* <DEDUP_REMOVED lines=9> */
.L_x_557:
[----:B------:R-:W-:Y:S05]  /*1d9e0*/  BSYNC B1 ;  /* 0x0000000000017941 */ /* 0x000fea0003800000 */
.L_x_556:
        /* <DEDUP_REMOVED lines=11> */
.L_x_559:
[----:B------:R-:W-:Y:S05]  /*1daa0*/  BSYNC B1 ;  /* 0x0000000000017941 */ /* 0x000fea0003800000 */
.L_x_558:
        /* <DEDUP_REMOVED lines=11> */
.L_x_561:
[----:B------:R-:W-:Y:S05]  /*1db60*/  BSYNC B1 ;  /* 0x0000000000017941 */ /* 0x000fea0003800000 */
.L_x_560:
        /* <DEDUP_REMOVED lines=9> */
.L_x_563:
[----:B------:R-:W-:Y:S05]  /*1dc00*/  BSYNC B1 ;  /* 0x0000000000017941 */ /* 0x000fea0003800000 */
.L_x_562:
        /* <DEDUP_REMOVED lines=9> */
.L_x_565:
[----:B------:R-:W-:Y:S05]  /*1dca0*/  BSYNC B1 ;  /* 0x0000000000017941 */ /* 0x000fea0003800000 */
.L_x_564:
        /* <DEDUP_REMOVED lines=11> */
.L_x_567:
[----:B------:R-:W-:Y:S05]  /*1dd60*/  BSYNC B1 ;  /* 0x0000000000017941 */ /* 0x000fea0003800000 */
.L_x_566:
        /* <DEDUP_REMOVED lines=11> */
.L_x_569:
[----:B------:R-:W-:Y:S05]  /*1de20*/  BSYNC B1 ;  /* 0x0000000000017941 */ /* 0x000fea0003800000 */
.L_x_568:
        /* <DEDUP_REMOVED lines=9> */
.L_x_571:
[----:B------:R-:W-:Y:S05]  /*1dec0*/  BSYNC B1 ;  /* 0x0000000000017941 */ /* 0x000fea0003800000 */
.L_x_570:
        /* <DEDUP_REMOVED lines=9> */
.L_x_573:
[----:B------:R-:W-:Y:S05]  /*1df60*/  BSYNC B1 ;  /* 0x0000000000017941 */ /* 0x000fea0003800000 */
.L_x_572:
        /* <DEDUP_REMOVED lines=11> */
.L_x_575:
[----:B------:R-:W-:Y:S05]  /*1e020*/  BSYNC B1 ;  /* 0x0000000000017941 */ /* 0x000fea0003800000 */
.L_x_574:
        /* <DEDUP_REMOVED lines=11> */
.L_x_577:
[----:B------:R-:W-:Y:S05]  /*1e0e0*/  BSYNC B1 ;  /* 0x0000000000017941 */ /* 0x000fea0003800000 */
.L_x_576:
        /* <DEDUP_REMOVED lines=9> */
.L_x_579:
[----:B------:R-:W-:Y:S05]  /*1e180*/  BSYNC B1 ;  /* 0x0000000000017941 */ /* 0x000fea0003800000 */
.L_x_578:
        /* <DEDUP_REMOVED lines=9> */
.L_x_581:
[----:B------:R-:W-:Y:S05]  /*1e220*/  BSYNC B1 ;  /* 0x0000000000017941 */ /* 0x000fea0003800000 */
.L_x_580:
[----:B-----5:R-:W-:Y:S01]  /*1e230*/  HADD2.F32 R137, -RZ, R216.H0_H0 ;  /* 0x200000d8ff897230 */ /* 0x020fe20000004100 */
[----:B------:R-:W-:Y:S01]  /*1e240*/  ISETP.GT.AND P6, PT, R3, 0x168, PT ;  /* 0x000001680300780c */ /* 0x000fe20003fc4270 */
[----:B------:R-:W-:Y:S03]  /*1e250*/  BSSY B1, `(.L_x_582) ;  /* 0x0000008000017945 */ /* 0x000fe60003800000 */
[----:B------:R-:W-:-:S04]  /*1e260*/  FMUL R138, R137, R16 ;  /* 0x00000010898a7220 */ /* 0x000fc80000400000 */
[----:B------:R-:W-:-:S05]  /*1e270*/  FFMA R138, R203, R2, R138 ;  /* 0x00000002cb8a7223 */ /* 0x000fca000000008a */
[----:B------:R-:W-:-:S05]  /*1e280*/  F2FP.F16.F32.PACK_AB R138, RZ, R138 ;  /* 0x0000008aff8a723e */ /* 0x000fca00000000ff */
[----:B------:R0:W-:Y:S01]  /*1e290*/  @P0 STG.E.U16 desc[UR36][R6.64+0x2c2], R138 ;  /* 0x0002c28a06000986 */ /* 0x0001e2000c101524 */
[----:B------:R-:W-:-:S13]  /*1e2a0*/  ISETP.GT.AND P0, PT, R0, RZ, P6 ;  /* 0x000000ff0000720c */ /* 0x000fda0003704270 */
[----:B0-----:R-:W-:Y:S05]  /*1e2b0*/  @!P0 BRA `(.L_x_583) ;  /* 0x0000000000048947 */ /* 0x001fea0003800000 */
[----:B------:R0:W5:Y:S02]  /*1e2c0*/  LDG.E.LTC128B.U16 R216, desc[UR36][R14.64+0x2d0] ;  /* 0x0002d0240ed87981 */ /* 0x000164000c1e1520 */
.L_x_583:
[----:B------:R-:W-:Y:S05]  /*1e2d0*/  BSYNC B1 ;  /* 0x0000000000017941 */ /* 0x000fea0003800000 */
.L_x_582:
        /* <DEDUP_REMOVED lines=10> */
.L_x_585:
[----:B------:R-:W-:Y:S05]  /*1e380*/  BSYNC B1 ;  /* 0x0000000000017941 */ /* 0x000fea0003800000 */
.L_x_584:
        /* <DEDUP_REMOVED lines=9> */
.L_x_587:
[----:B------:R-:W-:Y:S05]  /*1e420*/  BSYNC B1 ;  /* 0x0000000000017941 */ /* 0x000fea0003800000 */
.L_x_586:
        /* <DEDUP_REMOVED lines=9> */
.L_x_589:
[----:B------:R-:W-:Y:S05]  /*1e4c0*/  BSYNC B1 ;  /* 0x0000000000017941 */ /* 0x000fea0003800000 */
.L_x_588:
        /* <DEDUP_REMOVED lines=10> */
.L_x_591:
[----:B------:R-:W-:Y:S05]  /*1e570*/  BSYNC B1 ;  /* 0x0000000000017941 */ /* 0x000fea0003800000 */
.L_x_590:
        /* <DEDUP_REMOVED lines=10> */
.L_x_593:
[----:B------:R-:W-:Y:S05]  /*1e620*/  BSYNC B1 ;  /* 0x0000000000017941 */ /* 0x000fea0003800000 */
.L_x_592:
        /* <DEDUP_REMOVED lines=9> */
.L_x_595:
[----:B------:R-:W-:Y:S05]  /*1e6c0*/  BSYNC B1 ;  /* 0x0000000000017941 */ /* 0x000fea0003800000 */
.L_x_594:
        /* <DEDUP_REMOVED lines=9> */
.L_x_597:
[----:B------:R-:W-:Y:S05]  /*1e760*/  BSYNC B1 ;  /* 0x0000000000017941 */ /* 0x000fea0003800000 */
.L_x_596:
        /* <DEDUP_REMOVED lines=10> */
.L_x_599:
[----:B------:R-:W-:Y:S05]  /*1e810*/  BSYNC B1 ;  /* 0x0000000000017941 */ /* 0x000fea0003800000 */
.L_x_598:
[----:B-----5:R-:W-:Y:S01]  /*1e820*/  HADD2.F32 R137, -RZ, R216.H0_H0 ;  /* 0x200000d8ff897230 */ /* 0x020fe20000004100 */
[----:B------:R-:W-:Y:S04]  /*1e830*/  BSSY B1, `(.L_x_600) ;  /* 0x0000009000017945 */ /* 0x000fe80003800000 */
[----:B------:R-:W-:-:S04]  /*1e840*/  FMUL R137, R137, R16 ;  /* 0x0000001089897220 */ /* 0x000fc80000400000 */
[----:B------:R-:W-:-:S05]  /*1e850*/  FFMA R137, R212, R2, R137 ;  /* 0x00000002d4897223 */ /* 0x000fca0000000089 */
[----:B------:R-:W-:-:S05]  /*1e860*/  F2FP.F16.F32.PACK_AB R137, RZ, R137 ;  /* 0x00000089ff89723e */ /* 0x000fca00000000ff */
[----:B------:R0:W-:Y:S01]  /*1e870*/  @P0 STG.E.U16 desc[UR36][R4.64+0x2f0], R137 ;  /* 0x0002f08904000986 */ /* 0x0001e2000c101524 */
[----:B------:R-:W-:-:S04]  /*1e880*/  ISETP.GT.AND P0, PT, R3, 0x179, PT ;  /* 0x000001790300780c */ /* 0x000fc80003f04270 */
[----:B------:R-:W-:-:S13]  /*1e890*/  ISETP.GT.AND P5, PT, R0, RZ, P0 ;  /* 0x000000ff0000720c */ /* 0x000fda00007a4270 */
[----:B0-----:R-:W-:Y:S05]  /*1e8a0*/  @!P5 BRA `(.L_x_601) ;  /* 0x000000000004d947 */ /* 0x001fea0003800000 */
[----:B------:R0:W5:Y:S02]  /*1e8b0*/  LDG.E.LTC128B.U16 R216, desc[UR36][R14.64+0x2f2] ;  /* 0x0002f2240ed87981 */ /* 0x000164000c1e1520 */
.L_x_601:
[----:B------:R-:W-:Y:S05]  /*1e8c0*/  BSYNC B1 ;  /* 0x0000000000017941 */ /* 0x000fea0003800000 */
.L_x_600:
[----:B-----5:R-:W-:Y:S01]  /*1e8d0*/  HADD2.F32 R3, -RZ, R216.H0_H0 ;  /* 0x200000d8ff037230 */ /* 0x020fe20000004100 */
[----:B------:R-:W-:Y:S04]  /*1e8e0*/  BSSY B1, `(.L_x_602) ;  /* 0x0000008000017945 */ /* 0x000fe80003800000 */
[----:B0123--:R-:W-:-:S04]  /*1e8f0*/  FMUL R14, R3, R16 ;  /* 0x00000010030e7220 */ /* 0x00ffc80000400000 */
[----:B------:R-:W-:-:S05]  /*1e900*/  FFMA R14, R213, R2, R14 ;  /* 0x00000002d50e7223 */ /* 0x000fca000000000e */
[----:B------:R-:W-:-:S05]  /*1e910*/  F2FP.F16.F32.PACK_AB R14, RZ, R14 ;  /* 0x0000000eff0e723e */ /* 0x000fca00000000ff */
[----:B------:R0:W-:Y:S01]  /*1e920*/  @P5 STG.E.U16 desc[UR36][R4.64+0x2f2], R14 ;  /* 0x0002f20e04005986 */ /* 0x0001e2000c101524 */
[----:B------:R-:W-:-:S13]  /*1e930*/  ISETP.GT.AND P5, PT, R0, 0x8, P1 ;  /* 0x000000080000780c */ /* 0x000fda0000fa4270 */
[----:B0-----:R-:W-:Y:S05]  /*1e940*/  @!P5 BRA `(.L_x_603) ;  /* 0x000000000004d947 */ /* 0x001fea0003800000 */
[----:B------:R0:W5:Y:S02]  /*1e950*/  LDG.E.LTC128B.U16 R216, desc[UR36][R12.64+0x2f0] ;  /* 0x0002f0240cd87981 */ /* 0x000164000c1e1520 */
.L_x_603:
[----:B------:R-:W-:Y:S05]  /*1e960*/  BSYNC B1 ;  /* 0x0000000000017941 */ /* 0x000fea0003800000 */
.L_x_602:
[----:B-----5:R-:W-:Y:S01]  /*1e970*/  HADD2.F32 R3, -RZ, R216.H0_H0 ;  /* 0x200000d8ff037230 */ /* 0x020fe20000004100 */
[----:B------:R-:W-:Y:S01]  /*1e980*/  BSSY B1, `(.L_x_604) ;  /* 0x000000a000017945 */ /* 0x000fe20003800000 */
[----:B------:R-:W-:Y:S02]  /*1e990*/  @P5 IMAD.MOV.U32 R4, RZ, RZ, R6 ;  /* 0x000000ffff045224 */ /* 0x000fe400078e0006 */
[----:B------:R-:W-:Y:S02]  /*1e9a0*/  @P5 IMAD.MOV.U32 R5, RZ, RZ, R7 ;  /* 0x000000ffff055224 */ /* 0x000fe400078e0007 */
[----:B------:R-:W-:-:S04]  /*1e9b0*/  FMUL R3, R3, R16 ;  /* 0x0000001003037220 */ /* 0x000fc80000400000 */
[----:B------:R-:W-:-:S05]  /*1e9c0*/  FFMA R3, R214, R2, R3 ;  /* 0x00000002d6037223 */ /* 0x000fca0000000003 */
[----:B------:R-:W-:-:S05]  /*1e9d0*/  F2FP.F16.F32.PACK_AB R3, RZ, R3 ;  /* 0x00000003ff03723e */ /* 0x000fca00000000ff */
[----:B------:R1:W-:Y:S01]  /*1e9e0*/  @P5 STG.E.U16 desc[UR36][R4.64+0x2f0], R3 ;  /* 0x0002f00304005986 */ /* 0x0003e2000c101524 */
[----:B------:R-:W-:-:S13]  /*1e9f0*/  ISETP.GT.AND P5, PT, R0, 0x8, P0 ;  /* 0x000000080000780c */ /* 0x000fda00007a4270 */
[----:B-1----:R-:W-:Y:S05]  /*1ea00*/  @!P5 BRA `(.L_x_605) ;  /* 0x000000000004d947 */ /* 0x002fea0003800000 */
[----:B------:R1:W5:Y:S02]  /*1ea10*/  LDG.E.LTC128B.U16 R216, desc[UR36][R12.64+0x2f2] ;  /* 0x0002f2240cd87981 */ /* 0x000364000c1e1520 */
.L_x_605:
[----:B------:R-:W-:Y:S05]  /*1ea20*/  BSYNC B1 ;  /* 0x0000000000017941 */ /* 0x000fea0003800000 */
.L_x_604:
[----:B-----5:R-:W-:Y:S01]  /*1ea30*/  HADD2.F32 R3, -RZ, R216.H0_H0 ;  /* 0x200000d8ff037230 */ /* 0x020fe20000004100 */
[----:B------:R-:W-:Y:S04]  /*1ea40*/  BSSY B1, `(.L_x_606) ;  /* 0x0000009000017945 */ /* 0x000fe80003800000 */
[----:B------:R-:W-:-:S04]  /*1ea50*/  FMUL R4, R3, R16 ;  /* 0x0000001003047220 */ /* 0x000fc80000400000 */
[----:B------:R-:W-:-:S05]  /*1ea60*/  FFMA R4, R215, R2, R4 ;  /* 0x00000002d7047223 */ /* 0x000fca0000000004 */
[----:B------:R-:W-:-:S05]  /*1ea70*/  F2FP.F16.F32.PACK_AB R4, RZ, R4 ;  /* 0x00000004ff04723e */ /* 0x000fca00000000ff */
[----:B------:R2:W-:Y:S01]  /*1ea80*/  @P5 STG.E.U16 desc[UR36][R6.64+0x2f2], R4 ;  /* 0x0002f20406005986 */ /* 0x0005e2000c101524 */
[----:B------:R-:W-:-:S04]  /*1ea90*/  LOP3.LUT P5, RZ, R17, 0x1, RZ, 0xc0, !PT ;  /* 0x0000000111ff7812 */ /* 0x000fc800078ac0ff */
[----:B------:R-:W-:-:S13]  /*1eaa0*/  ISETP.GT.AND P5, PT, R0, 0x80, P5 ;  /* 0x000000800000780c */ /* 0x000fda0002fa4270 */
[----:B--2---:R-:W-:Y:S05]  /*1eab0*/  @!P5 BRA `(.L_x_607) ;  /* 0x000000000004d947 */ /* 0x004fea0003800000 */
[----:B------:R2:W5:Y:S02]  /*1eac0*/  LDG.E.LTC128B.U16 R216, desc[UR36][R10.64+0x180] ;  /* 0x000180240ad87981 */ /* 0x000564000c1e1520 */
.L_x_607:
[----:B------:R-:W-:Y:S05]  /*1ead0*/  BSYNC B1 ;  /* 0x0000000000017941 */ /* 0x000fea0003800000 */
.L_x_606:
        /* <DEDUP_REMOVED lines=8> */
[----:B---3--:R-:W-:Y:S05]  /*1eb60*/  @!P5 BRA `(.L_x_609) ;  /* 0x000000000004d947 */ /* 0x008fea0003800000 */
[----:B------:R3:W5:Y:S02]  /*1eb70*/  LDG.E.LTC128B.U16 R216, desc[UR36][R10.64+0x182] ;  /* 0x000182240ad87981 */ /* 0x000764000c1e1520 */
.L_x_609:
[----:B------:R-:W-:Y:S05]  /*1eb80*/  BSYNC B1 ;  /* 0x0000000000017941 */ /* 0x000fea0003800000 */
.L_x_608:
        /* <DEDUP_REMOVED lines=8> */
[----:B0-----:R-:W-:Y:S05]  /*1ec10*/  @!P5 BRA `(.L_x_611) ;  /* 0x000000000004d947 */ /* 0x001fea0003800000 */
[----:B------:R0:W5:Y:S02]  /*1ec20*/  LDG.E.LTC128B.U16 R216, desc[UR36][R8.64+0x180] ;  /* 0x0001802408d87981 */ /* 0x000164000c1e1520 */
.L_x_611:
[----:B------:R-:W-:Y:S05]  /*1ec30*/  BSYNC B1 ;  /* 0x0000000000017941 */ /* 0x000fea0003800000 */
.L_x_610:
        /* <DEDUP_REMOVED lines=10> */
.L_x_613:
[----:B------:R-:W-:Y:S05]  /*1ece0*/  BSYNC B1 ;  /* 0x0000000000017941 */ /* 0x000fea0003800000 */
.L_x_612:
        /* <DEDUP_REMOVED lines=10> */
.L_x_615:
[----:B------:R-:W-:Y:S05]  /*1ed90*/  BSYNC B1 ;  /* 0x0000000000017941 */ /* 0x000fea0003800000 */
.L_x_614:
        /* <DEDUP_REMOVED lines=10> */
.L_x_617:
[----:B------:R-:W-:Y:S05]  /*1ee40*/  BSYNC B1 ;  /* 0x0000000000017941 */ /* 0x000fea0003800000 */
.L_x_616:
        /* <DEDUP_REMOVED lines=10> */
.L_x_619:
[----:B------:R-:W-:Y:S05]  /*1eef0*/  BSYNC B1 ;  /* 0x0000000000017941 */ /* 0x000fea0003800000 */
.L_x_618:
        /* <DEDUP_REMOVED lines=10> */
.L_x_621:
[----:B------:R-:W-:Y:S05]  /*1efa0*/  BSYNC B1 ;  /* 0x0000000000017941 */ /* 0x000fea0003800000 */
.L_x_620:
        /* <DEDUP_REMOVED lines=10> */
.L_x_623:
[----:B------:R-:W-:Y:S05]  /*1f050*/  BSYNC B1 ;  /* 0x0000000000017941 */ /* 0x000fea0003800000 */
.L_x_622:
        /* <DEDUP_REMOVED lines=10> */
.L_x_625:
[----:B------:R-:W-:Y:S05]  /*1f100*/  BSYNC B1 ;  /* 0x0000000000017941 */ /* 0x000fea0003800000 */
.L_x_624:
        /* <DEDUP_REMOVED lines=10> */
.L_x_627:
[----:B------:R-:W-:Y:S05]  /*1f1b0*/  BSYNC B1 ;  /* 0x0000000000017941 */ /* 0x000fea0003800000 */
.L_x_626:
        /* <DEDUP_REMOVED lines=10> */
.L_x_629:
[----:B------:R-:W-:Y:S05]  /*1f260*/  BSYNC B1 ;  /* 0x0000000000017941 */ /* 0x000fea0003800000 */
.L_x_628:
        /* <DEDUP_REMOVED lines=10> */
.L_x_631:
[----:B------:R-:W-:Y:S05]  /*1f310*/  BSYNC B1 ;  /* 0x0000000000017941 */ /* 0x000fea0003800000 */
.L_x_630:
        /* <DEDUP_REMOVED lines=10> */
.L_x_633:
[----:B------:R-:W-:Y:S05]  /*1f3c0*/  BSYNC B1 ;  /* 0x0000000000017941 */ /* 0x000fea0003800000 */
.L_x_632:
        /* <DEDUP_REMOVED lines=10> */
.L_x_635:
[----:B------:R-:W-:Y:S05]  /*1f470*/  BSYNC B1 ;  /* 0x0000000000017941 */ /* 0x000fea0003800000 */
.L_x_634:
        /* <DEDUP_REMOVED lines=10> */
.L_x_637:
[----:B------:R-:W-:Y:S05]  /*1f520*/  BSYNC B1 ;  /* 0x0000000000017941 */ /* 0x000fea0003800000 */
.L_x_636:
        /* <DEDUP_REMOVED lines=10> */
.L_x_639:
[----:B------:R-:W-:Y:S05]  /*1f5d0*/  BSYNC B1 ;  /* 0x0000000000017941 */ /* 0x000fea0003800000 */
.L_x_638:
        /* <DEDUP_REMOVED lines=10> */
.L_x_641:
[----:B------:R-:W-:Y:S05]  /*1f680*/  BSYNC B1 ;  /* 0x0000000000017941 */ /* 0x000fea0003800000 */
.L_x_640:
        /* <DEDUP_REMOVED lines=10> */
.L_x_643:
[----:B------:R-:W-:Y:S05]  /*1f730*/  BSYNC B1 ;  /* 0x0000000000017941 */ /* 0x000fea0003800000 */
.L_x_642:
        /* <DEDUP_REMOVED lines=10> */
.L_x_645:
[----:B------:R-:W-:Y:S05]  /*1f7e0*/  BSYNC B1 ;  /* 0x0000000000017941 */ /* 0x000fea0003800000 */
.L_x_644:
        /* <DEDUP_REMOVED lines=10> */
.L_x_647:
[----:B------:R-:W-:Y:S05]  /*1f890*/  BSYNC B1 ;  /* 0x0000000000017941 */ /* 0x000fea0003800000 */
.L_x_646:
        /* <DEDUP_REMOVED lines=10> */
.L_x_649:
[----:B------:R-:W-:Y:S05]  /*1f940*/  BSYNC B1 ;  /* 0x0000000000017941 */ /* 0x000fea0003800000 */
.L_x_648:
        /* <DEDUP_REMOVED lines=10> */
.L_x_651:
[----:B------:R-:W-:Y:S05]  /*1f9f0*/  BSYNC B1 ;  /* 0x0000000000017941 */ /* 0x000fea0003800000 */
.L_x_650:
        /* <DEDUP_REMOVED lines=10> */
.L_x_653:
[----:B------:R-:W-:Y:S05]  /*1faa0*/  BSYNC B1 ;  /* 0x0000000000017941 */ /* 0x000fea0003800000 */
.L_x_652:
        /* <DEDUP_REMOVED lines=10> */
.L_x_655:
[----:B------:R-:W-:Y:S05]  /*1fb50*/  BSYNC B1 ;  /* 0x0000000000017941 */ /* 0x000fea0003800000 */
.L_x_654:
        /* <DEDUP_REMOVED lines=10> */
.L_x_657:
[----:B------:R-:W-:Y:S05]  /*1fc00*/  BSYNC B1 ;  /* 0x0000000000017941 */ /* 0x000fea0003800000 */
.L_x_656:
        /* <DEDUP_REMOVED lines=10> */
.L_x_659:
[----:B------:R-:W-:Y:S05]  /*1fcb0*/  BSYNC B1 ;  /* 0x0000000000017941 */ /* 0x000fea0003800000 */
.L_x_658:
        /* <DEDUP_REMOVED lines=10> */
.L_x_661:
[----:B------:R-:W-:Y:S05]  /*1fd60*/  BSYNC B1 ;  /* 0x0000000000017941 */ /* 0x000fea0003800000 */
.L_x_660:
        /* <DEDUP_REMOVED lines=10> */
.L_x_663:
[----:B------:R-:W-:Y:S05]  /*1fe10*/  BSYNC B1 ;  /* 0x0000000000017941 */ /* 0x000fea0003800000 */
.L_x_662:
        /* <DEDUP_REMOVED lines=10> */
.L_x_665:
[----:B------:R-:W-:Y:S05]  /*1fec0*/  BSYNC B1 ;  /* 0x0000000000017941 */ /* 0x000fea0003800000 */
.L_x_664:
        /* <DEDUP_REMOVED lines=10> */
.L_x_667:
[----:B------:R-:W-:Y:S05]  /*1ff70*/  BSYNC B1 ;  /* 0x0000000000017941 */ /* 0x000fea0003800000 */
.L_x_666:
        /* <DEDUP_REMOVED lines=10> */
.L_x_669:
[----:B------:R-:W-:Y:S05]  /*20020*/  BSYNC B1 ;  /* 0x0000000000017941 */ /* 0x000fea0003800000 */
.L_x_668:
        /* <DEDUP_REMOVED lines=10> */
.L_x_671:
[----:B------:R-:W-:Y:S05]  /*200d0*/  BSYNC B1 ;  /* 0x0000000000017941 */ /* 0x000fea0003800000 */
.L_x_670:
        /* <DEDUP_REMOVED lines=10> */
.L_x_673:
[----:B------:R-:W-:Y:S05]  /*20180*/  BSYNC B1 ;  /* 0x0000000000017941 */ /* 0x000fea0003800000 */
.L_x_672:
        /* <DEDUP_REMOVED lines=10> */
.L_x_675:
[----:B------:R-:W-:Y:S05]  /*20230*/  BSYNC B1 ;  /* 0x0000000000017941 */ /* 0x000fea0003800000 */
.L_x_674:
        /* <DEDUP_REMOVED lines=10> */
.L_x_677:
[----:B------:R-:W-:Y:S05]  /*202e0*/  BSYNC B1 ;  /* 0x0000000000017941 */ /* 0x000fea0003800000 */
.L_x_676:
[----:B-----5:R-:W-:Y:S01]  /*202f0*/  HADD2.F32 R3, -RZ, R216.H0_H0 ;  /* 0x200000d8ff037230 */ /* 0x020fe20000004100 */
[----:B------:R-:W-:Y:S04]  /*20300*/  BSSY B1, `(.L_x_678) ;  /* 0x0000009000017945 */ /* 0x000fe80003800000 */
[----:B------:R-:W-:-:S04]  /*20310*/  FMUL R4, R3, R16 ;  /* 0x0000001003047220 */ /* 0x000fc80000400000 */
[----:B------:R-:W-:-:S05]  /*20320*/  FFMA R4, R59, R2, R4 ;  /* 0x000000023b047223 */ /* 0x000fca0000000004 */
[----:B------:R-:W-:-:S05]  /*20330*/  F2FP.F16.F32.PACK_AB R4, RZ, R4 ;  /* 0x00000004ff04723e */ /* 0x000fca00000000ff */
[----:B------:R0:W-:Y:S01]  /*20340*/  @P5 STG.E.U16 desc[UR36][R20.64+0x202], R4 ;  /* 0x0002020414005986 */ /* 0x0001e2000c101524 */
[----:B------:R-:W-:-:S04]  /*20350*/  ISETP.NE.AND P5, PT, R120, RZ, PT ;  /* 0x000000ff7800720c */ /* 0x000fc80003fa5270 */
[----:B------:R-:W-:-:S13]  /*20360*/  ISETP.GT.AND P5, PT, R0, 0x80, P5 ;  /* 0x000000800000780c */ /* 0x000fda0002fa4270 */
[----:B0-----:R-:W-:Y:S05]  /*20370*/  @!P5 BRA `(.L_x_679) ;  /* 0x000000000004d947 */ /* 0x001fea0003800000 */
[----:B------:R0:W5:Y:S02]  /*20380*/  LDG.E.LTC128B.U16 R216, desc[UR36][R10.64+0x210] ;  /* 0x000210240ad87981 */ /* 0x000164000c1e1520 */
.L_x_679:
[----:B------:R-:W-:Y:S05]  /*20390*/  BSYNC B1 ;  /* 0x0000000000017941 */ /* 0x000fea0003800000 */
.L_x_678:
        /* <DEDUP_REMOVED lines=10> */
.L_x_681:
[----:B------:R-:W-:Y:S05]  /*20440*/  BSYNC B1 ;  /* 0x0000000000017941 */ /* 0x000fea0003800000 */
.L_x_680:
        /* <DEDUP_REMOVED lines=10> */
.L_x_683:
[----:B------:R-:W-:Y:S05]  /*204f0*/  BSYNC B1 ;  /* 0x0000000000017941 */ /* 0x000fea0003800000 */
.L_x_682:
        /* <DEDUP_REMOVED lines=10> */
.L_x_685:
[----:B------:R-:W-:Y:S05]  /*205a0*/  BSYNC B1 ;  /* 0x0000000000017941 */ /* 0x000fea0003800000 */
.L_x_684:
        /* <DEDUP_REMOVED lines=10> */
.L_x_687:
[----:B------:R-:W-:Y:S05]  /*20650*/  BSYNC B1 ;  /* 0x0000000000017941 */ /* 0x000fea0003800000 */
.L_x_686:
        /* <DEDUP_REMOVED lines=10> */
.L_x_689:
[----:B------:R-:W-:Y:S05]  /*20700*/  BSYNC B1 ;  /* 0x0000000000017941 */ /* 0x000fea0003800000 */
.L_x_688:
        /* <DEDUP_REMOVED lines=10> */
.L_x_691:
[----:B------:R-:W-:Y:S05]  /*207b0*/  BSYNC B1 ;  /* 0x0000000000017941 */ /* 0x000fea0003800000 */
.L_x_690:
        /* <DEDUP_REMOVED lines=10> */
.L_x_693:
[----:B------:R-:W-:Y:S05]  /*20860*/  BSYNC B1 ;  /* 0x0000000000017941 */ /* 0x000fea0003800000 */
.L_x_692:
        /* <DEDUP_REMOVED lines=10> */
.L_x_695:
[----:B------:R-:W-:Y:S05]  /*20910*/  BSYNC B1 ;  /* 0x0000000000017941 */ /* 0x000fea0003800000 */
.L_x_694:
        /* <DEDUP_REMOVED lines=10> */
.L_x_697:
[----:B------:R-:W-:Y:S05]  /*209c0*/  BSYNC B1 ;  /* 0x0000000000017941 */ /* 0x000fea0003800000 */
.L_x_696:
        /* <DEDUP_REMOVED lines=10> */
.L_x_699:
[----:B------:R-:W-:Y:S05]  /*20a70*/  BSYNC B1 ;  /* 0x0000000000017941 */ /* 0x000fea0003800000 */
.L_x_698:
        /* <DEDUP_REMOVED lines=10> */
.L_x_701:
[----:B------:R-:W-:Y:S05]  /*20b20*/  BSYNC B1 ;  /* 0x0000000000017941 */ /* 0x000fea0003800000 */
.L_x_700:
        /* <DEDUP_REMOVED lines=10> */
.L_x_703:
[----:B------:R-:W-:Y:S05]  /*20bd0*/  BSYNC B1 ;  /* 0x0000000000017941 */ /* 0x000fea0003800000 */
.L_x_702:
        /* <DEDUP_REMOVED lines=10> */
.L_x_705:
[----:B------:R-:W-:Y:S05]  /*20c80*/  BSYNC B1 ;  /* 0x0000000000017941 */ /* 0x000fea0003800000 */
.L_x_704:
        /* <DEDUP_REMOVED lines=10> */
.L_x_707:
[----:B------:R-:W-:Y:S05]  /*20d30*/  BSYNC B1 ;  /* 0x0000000000017941 */ /* 0x000fea0003800000 */
.L_x_706:
        /* <DEDUP_REMOVED lines=10> */
.L_x_709:
[----:B------:R-:W-:Y:S05]  /*20de0*/  BSYNC B1 ;  /* 0x0000000000017941 */ /* 0x000fea0003800000 */
.L_x_708:
        /* <DEDUP_REMOVED lines=10> */
.L_x_711:
[----:B------:R-:W-:Y:S05]  /*20e90*/  BSYNC B1 ;  /* 0x0000000000017941 */ /* 0x000fea0003800000 */
.L_x_710:
        /* <DEDUP_REMOVED lines=10> */
.L_x_713:
[----:B------:R-:W-:Y:S05]  /*20f40*/  BSYNC B1 ;  /* 0x0000000000017941 */ /* 0x000fea0003800000 */
.L_x_712:
        /* <DEDUP_REMOVED lines=10> */
.L_x_715:
[----:B------:R-:W-:Y:S05]  /*20ff0*/  BSYNC B1 ;  /* 0x0000000000017941 */ /* 0x000fea0003800000 */
.L_x_714:
        /* <DEDUP_REMOVED lines=10> */
.L_x_717:
[----:B------:R-:W-:Y:S05]  /*210a0*/  BSYNC B1 ;  /* 0x0000000000017941 */ /* 0x000fea0003800000 */
.L_x_716:
        /* <DEDUP_REMOVED lines=10> */
.L_x_719:
[----:B------:R-:W-:Y:S05]  /*21150*/  BSYNC B1 ;  /* 0x0000000000017941 */ /* 0x000fea0003800000 */
.L_x_718:
        /* <DEDUP_REMOVED lines=10> */
.L_x_721:
[----:B------:R-:W-:Y:S05]  /*21200*/  BSYNC B1 ;  /* 0x0000000000017941 */ /* 0x000fea0003800000 */
.L_x_720:
        /* <DEDUP_REMOVED lines=10> */
.L_x_723:
[----:B------:R-:W-:Y:S05]  /*212b0*/  BSYNC B1 ;  /* 0x0000000000017941 */ /* 0x000fea0003800000 */
.L_x_722:
        /* <DEDUP_REMOVED lines=10> */
.L_x_725:
[----:B------:R-:W-:Y:S05]  /*21360*/  BSYNC B1 ;  /* 0x0000000000017941 */ /* 0x000fea0003800000 */
.L_x_724:
        /* <DEDUP_REMOVED lines=10> */
.L_x_727:
[----:B------:R-:W-:Y:S05]  /*21410*/  BSYNC B1 ;  /* 0x0000000000017941 */ /* 0x000fea0003800000 */
.L_x_726:
        /* <DEDUP_REMOVED lines=10> */
.L_x_729:
[----:B------:R-:W-:Y:S05]  /*214c0*/  BSYNC B1 ;  /* 0x0000000000017941 */ /* 0x000fea0003800000 */
.L_x_728:
        /* <DEDUP_REMOVED lines=10> */
.L_x_731:
[----:B------:R-:W-:Y:S05]  /*21570*/  BSYNC B1 ;  /* 0x0000000000017941 */ /* 0x000fea0003800000 */
.L_x_730:
        /* <DEDUP_REMOVED lines=10> */
.L_x_733:
[----:B------:R-:W-:Y:S05]  /*21620*/  BSYNC B1 ;  /* 0x0000000000017941 */ /* 0x000fea0003800000 */
.L_x_732:
        /* <DEDUP_REMOVED lines=10> */
.L_x_735:
[----:B------:R-:W-:Y:S05]  /*216d0*/  BSYNC B1 ;  /* 0x0000000000017941 */ /* 0x000fea0003800000 */
.L_x_734:
        /* <DEDUP_REMOVED lines=10> */
.L_x_737:
[----:B------:R-:W-:Y:S05]  /*21780*/  BSYNC B1 ;  /* 0x0000000000017941 */ /* 0x000fea0003800000 */
.L_x_736:
        /* <DEDUP_REMOVED lines=10> */
.L_x_739:
[----:B------:R-:W-:Y:S05]  /*21830*/  BSYNC B1 ;  /* 0x0000000000017941 */ /* 0x000fea0003800000 */
.L_x_738:
        /* <DEDUP_REMOVED lines=10> */
.L_x_741:
[----:B------:R-:W-:Y:S05]  /*218e0*/  BSYNC B1 ;  /* 0x0000000000017941 */ /* 0x000fea0003800000 */
.L_x_740:
        /* <DEDUP_REMOVED lines=10> */
.L_x_743:
[----:B------:R-:W-:Y:S05]  /*21990*/  BSYNC B1 ;  /* 0x0000000000017941 */ /* 0x000fea0003800000 */
.L_x_742:
        /* <DEDUP_REMOVED lines=10> */
.L_x_745:
[----:B------:R-:W-:Y:S05]  /*21a40*/  BSYNC B1 ;  /* 0x0000000000017941 */ /* 0x000fea0003800000 */
.L_x_744:
        /* <DEDUP_REMOVED lines=10> */
.L_x_747:
[----:B------:R-:W-:Y:S05]  /*21af0*/  BSYNC B1 ;  /* 0x0000000000017941 */ /* 0x000fea0003800000 */
.L_x_746:
        /* <DEDUP_REMOVED lines=10> */
.L_x_749:
[----:B------:R-:W-:Y:S05]  /*21ba0*/  BSYNC B1 ;  /* 0x0000000000017941 */ /* 0x000fea0003800000 */
.L_x_748:
        /* <DEDUP_REMOVED lines=10> */
.L_x_751:
[----:B------:R-:W-:Y:S05]  /*21c50*/  BSYNC B1 ;  /* 0x0000000000017941 */ /* 0x000fea0003800000 */
.L_x_750:
        /* <DEDUP_REMOVED lines=10> */
.L_x_753:
[----:B------:R-:W-:Y:S05]  /*21d00*/  BSYNC B1 ;  /* 0x0000000000017941 */ /* 0x000fea0003800000 */
.L_x_752:
        /* <DEDUP_REMOVED lines=10> */
.L_x_755:
[----:B------:R-:W-:Y:S05]  /*21db0*/  BSYNC B1 ;  /* 0x0000000000017941 */ /* 0x000fea0003800000 */
.L_x_754:
        /* <DEDUP_REMOVED lines=10> */
.L_x_757:
[----:B------:R-:W-:Y:S05]  /*21e60*/  BSYNC B1 ;  /* 0x0000000000017941 */ /* 0x000fea0003800000 */
.L_x_756:
        /* <DEDUP_REMOVED lines=10> */
.L_x_759:
[----:B------:R-:W-:Y:S05]  /*21f10*/  BSYNC B1 ;  /* 0x0000000000017941 */ /* 0x000fea0003800000 */
.L_x_758:
        /* <DEDUP_REMOVED lines=10> */
.L_x_761:
[----:B------:R-:W-:Y:S05]  /*21fc0*/  BSYNC B1 ;  /* 0x0000000000017941 */ /* 0x000fea0003800000 */
.L_x_760:
        /* <DEDUP_REMOVED lines=10> */
.L_x_763:
[----:B------:R-:W-:Y:S05]  /*22070*/  BSYNC B1 ;  /* 0x0000000000017941 */ /* 0x000fea0003800000 */
.L_x_762:
        /* <DEDUP_REMOVED lines=10> */
.L_x_765:
[----:B------:R-:W-:Y:S05]  /*22120*/  BSYNC B1 ;  /* 0x0000000000017941 */ /* 0x000fea0003800000 */
.L_x_764:
        /* <DEDUP_REMOVED lines=10> */
.L_x_767:
[----:B------:R-:W-:Y:S05]  /*221d0*/  BSYNC B1 ;  /* 0x0000000000017941 */ /* 0x000fea0003800000 */
.L_x_766:
        /* <DEDUP_REMOVED lines=10> */
.L_x_769:
[----:B------:R-:W-:Y:S05]  /*22280*/  BSYNC B1 ;  /* 0x0000000000017941 */ /* 0x000fea0003800000 */
.L_x_768:
        /* <DEDUP_REMOVED lines=10> */
.L_x_771:
[----:B------:R-:W-:Y:S05]  /*22330*/  BSYNC B1 ;  /* 0x0000000000017941 */ /* 0x000fea0003800000 */
.L_x_770:
        /* <DEDUP_REMOVED lines=10> */
.L_x_773:
[----:B------:R-:W-:Y:S05]  /*223e0*/  BSYNC B1 ;  /* 0x0000000000017941 */ /* 0x000fea0003800000 */
.L_x_772:
        /* <DEDUP_REMOVED lines=9> */
.L_x_775:
[----:B------:R-:W-:Y:S05]  /*22480*/  BSYNC B1 ;  /* 0x0000000000017941 */ /* 0x000fea0003800000 */
.L_x_774:
        /* <DEDUP_REMOVED lines=9> */
.L_x_777:
[----:B------:R-:W-:Y:S05]  /*22520*/  BSYNC B1 ;  /* 0x0000000000017941 */ /* 0x000fea0003800000 */
.L_x_776:
        /* <DEDUP_REMOVED lines=9> */
.L_x_779:
[----:B------:R-:W-:Y:S05]  /*225c0*/  BSYNC B1 ;  /* 0x0000000000017941 */ /* 0x000fea0003800000 */
.L_x_778:
        /* <DEDUP_REMOVED lines=9> */
.L_x_781:
[----:B------:R-:W-:Y:S05]  /*22660*/  BSYNC B1 ;  /* 0x0000000000017941 */ /* 0x000fea0003800000 */
.L_x_780:
        /* <DEDUP_REMOVED lines=9> */
.L_x_783:
[----:B------:R-:W-:Y:S05]  /*22700*/  BSYNC B1 ;  /* 0x0000000000017941 */ /* 0x000fea0003800000 */
.L_x_782:
        /* <DEDUP_REMOVED lines=9> */
.L_x_785:
[----:B------:R-:W-:Y:S05]  /*227a0*/  BSYNC B1 ;  /* 0x0000000000017941 */ /* 0x000fea0003800000 */
.L_x_784:
        /* <DEDUP_REMOVED lines=9> */
.L_x_787:
[----:B------:R-:W-:Y:S05]  /*22840*/  BSYNC B1 ;  /* 0x0000000000017941 */ /* 0x000fea0003800000 */
.L_x_786:
        /* <DEDUP_REMOVED lines=9> */
.L_x_789:
[----:B------:R-:W-:Y:S05]  /*228e0*/  BSYNC B1 ;  /* 0x0000000000017941 */ /* 0x000fea0003800000 */
.L_x_788:
        /* <DEDUP_REMOVED lines=9> */
.L_x_791:
[----:B------:R-:W-:Y:S05]  /*22980*/  BSYNC B1 ;  /* 0x0000000000017941 */ /* 0x000fea0003800000 */
.L_x_790:
        /* <DEDUP_REMOVED lines=9> */
.L_x_793:
[----:B------:R-:W-:Y:S05]  /*22a20*/  BSYNC B1 ;  /* 0x0000000000017941 */ /* 0x000fea0003800000 */
.L_x_792:
        /* <DEDUP_REMOVED lines=9> */
.L_x_795:
[----:B------:R-:W-:Y:S05]  /*22ac0*/  BSYNC B1 ;  /* 0x0000000000017941 */ /* 0x000fea0003800000 */
.L_x_794:
        /* <DEDUP_REMOVED lines=9> */
.L_x_797:
[----:B------:R-:W-:Y:S05]  /*22b60*/  BSYNC B1 ;  /* 0x0000000000017941 */ /* 0x000fea0003800000 */
.L_x_796:
[----:B------:R-:W-:Y:S05]  /*22b70*/  @!P0 BRA `(.L_x_798) ;  /* 0x0000007c00588947 */ /* 0x000fea0003800000 */
[----:B0----5:R-:W-:-:S05]  /*22b80*/  HADD2.F32 R3, -RZ, R216.H0_H0 ;  /* 0x200000d8ff037230 */ /* 0x021fca0000004100 */
[----:B------:R-:W-:-:S04]  /*22b90*/  FMUL R0, R3, R16 ;  /* 0x0000001003007220 */ /* 0x000fc80000400000 */
[----:B------:R-:W-:-:S05]  /*22ba0*/  FFMA R0, R119, R2, R0 ;  /* 0x0000000277007223 */ /* 0x000fca0000000000 */
[----:B------:R-:W-:-:S05]  /*22bb0*/  F2FP.F16.F32.PACK_AB R0, RZ, R0 ;  /* 0x00000000ff00723e */ /* 0x000fca00000000ff */
[----:B------:R0:W-:Y:S01]  /*22bc0*/  STG.E.U16 desc[UR36][R20.64+0x2f2], R0 ;  /* 0x0002f20014007986 */ /* 0x0001e2000c101524 */
[----:B------:R-:W-:Y:S05]  /*22bd0*/  BRA `(.L_x_798) ;  /* 0x0000007c00407947 */ /* 0x000fea0003800000 */
.L_x_35:
[----:B------:R-:W2:Y:S01]  /*22be0*/  LDL.LU R13, [R1+0x188] ;  /* 0x00018800010d7983 */ /* 0x000ea20000300800 */
[----:B------:R-:W-:-:S03]  /*22bf0*/  ULDC.64 UR4, c[0x0][0x5c0] ;  /* 0x0001700000047ab9 */ /* 0x000fc60000000a00 */
[----:B------:R-:W3:Y:S04]  /*22c00*/  LDL.LU R8, [R1+0x18c] ;  /* 0x00018c0001087983 */ /* 0x000ee80000300800 */
[----:B------:R-:W4:Y:S04]  /*22c10*/  LDL.LU R10, [R1+0x1f8] ;  /* 0x0001f800010a7983 */ /* 0x000f280000300800 */
[----:B------:R-:W5:Y:S04]  /*22c20*/  LDL.LU R11, [R1+0x1fc] ;  /* 0x0001fc00010b7983 */ /* 0x000f680000300800 */
        /* <DEDUP_REMOVED lines=18> */
[----:B------:R-:W5:Y:S01]  /*22d50*/  LDL.LU R15, [R1+0x2fc] ;  /* 0x0002fc00010f7983 */ /* 0x000f620000300800 */
[----:B------:R-:W-:-:S03]  /*22d60*/  LEA R4, P0, R6, UR4, 0x1 ;  /* 0x0000000406047c11 */ /* 0x000fc6000f8008ff */
[----:B------:R-:W2:Y:S01]  /*22d70*/  LDL.LU R7, [R1+0x180] ;  /* 0x0001800001077983 */ /* 0x000ea20000300800 */
[----:B------:R-:W-:-:S03]  /*22d80*/  LEA.HI.X R5, R6, UR5, R14, 0x1, P0 ;  /* 0x0000000506057c11 */ /* 0x000fc600080f0c0e */
[----:B------:R-:W4:Y:S01]  /*22d90*/  LDL.LU R14, [R1+0x184] ;  /* 0x00018400010e7983 */ /* 0x000f220000300800 */
[----:B------:R-:W-:-:S04]  /*22da0*/  ISETP.GT.AND P2, PT, R3, 0x1, PT ;  /* 0x000000010300780c */ /* 0x000fc80003f44270 */
[----:B------:R-:W-:Y:S01]  /*22db0*/  ISETP.GT.AND P0, PT, R0, RZ, P2 ;  /* 0x000000ff0000720c */ /* 0x000fe20001704270 */
[----:B---3--:R-:W-:-:S05]  /*22dc0*/  FMUL R8, R8, R2 ;  /* 0x0000000208087220 */ /* 0x008fca0000400000 */
[----:B------:R-:W-:Y:S01]  /*22dd0*/  F2FP.F16.F32.PACK_AB R8, RZ, R8 ;  /* 0x00000008ff08723e */ /* 0x000fe200000000ff */
[----:B--2---:R-:W-:-:S05]  /*22de0*/  FMUL R6, R7, R2 ;  /* 0x0000000207067220 */ /* 0x004fca0000400000 */
[----:B------:R-:W-:-:S05]  /*22df0*/  F2FP.F16.F32.PACK_AB R6, RZ, R6 ;  /* 0x00000006ff06723e */ /* 0x000fca00000000ff */
[----:B------:R4:W-:Y:S01]  /*22e00*/  @P1 STG.E.U16 desc[UR36][R4.64], R6 ;  /* 0x0000000604001986 */ /* 0x0009e2000c101524 */
[-C--:B------:R-:W-:Y:S01]  /*22e10*/  FMUL R7, R13, R2.reuse ;  /* 0x000000020d077220 */ /* 0x080fe20000400000 */
[----:B------:R-:W-:Y:S02]  /*22e20*/  IMAD.SHL.U32 R13, R18, 0x10, RZ ;  /* 0x00000010120d7824 */ /* 0x000fe400078e00ff */
[----:B----4-:R-:W-:-:S05]  /*22e30*/  FMUL R6, R14, R2 ;  /* 0x000000020e067220 */ /* 0x010fca0000400000 */
[----:B------:R-:W-:Y:S02]  /*22e40*/  F2FP.F16.F32.PACK_AB R6, RZ, R6 ;  /* 0x00000006ff06723e */ /* 0x000fe400000000ff */
[----:B------:R-:W-:Y:S02]  /*22e50*/  F2FP.F16.F32.PACK_AB R7, RZ, R7 ;  /* 0x00000007ff07723e */ /* 0x000fe400000000ff */
[----:B------:R-:W-:Y:S01]  /*22e60*/  SHF.L.U64.HI R14, R18, 0x4, R19 ;  /* 0x00000004120e7819 */ /* 0x000fe20000010213 */
[----:B------:R0:W-:Y:S01]  /*22e70*/  @P0 STG.E.U16 desc[UR36][R4.64+0x2], R6 ;  /* 0x0000020604000986 */ /* 0x0001e2000c101524 */
[----:B------:R-:W-:Y:S02]  /*22e80*/  PRMT R9, R7, 0x7610, R9 ;  /* 0x0000761007097816 */ /* 0x000fe40000000009 */
[----:B------:R-:W-:Y:S02]  /*22e90*/  ISETP.GT.AND P1, PT, R0, 0x8, P5 ;  /* 0x000000080000780c */ /* 0x000fe40002f24270 */
[----:B0-----:R-:W-:-:S05]  /*22ea0*/  IADD3 R6, P0, R13, R4, RZ ;  /* 0x000000040d067210 */ /* 0x001fca0007f1e0ff */
[----:B------:R-:W-:Y:S01]  /*22eb0*/  IMAD.X R7, R14, 0x1, R5, P0 ;  /* 0x000000010e077824 */ /* 0x000fe200000e0605 */
[----:B------:R-:W-:-:S05]  /*22ec0*/  ISETP.GT.AND P0, PT, R0, 0x8, P2 ;  /* 0x000000080000780c */ /* 0x000fca0001704270 */
[----:B------:R0:W-:Y:S08]  /*22ed0*/  @P1 STG.E.U16 desc[UR36][R6.64], R9 ;  /* 0x0000000906001986 */ /* 0x0001f0000c101524 */
[----:B------:R1:W-:Y:S04]  /*22ee0*/  @P0 STG.E.U16 desc[UR36][R6.64+0x2], R8 ;  /* 0x0000020806000986 */ /* 0x0003e8000c101524 */
[----:B0-----:R-:W2:Y:S04]  /*22ef0*/  LDL.LU R9, [R1+0x1f4] ;  /* 0x0001f40001097983 */ /* 0x001ea80000300800 */
[----:B-1----:R-:W3:Y:S01]  /*22f00*/  LDL.LU R8, [R1+0x190] ;  /* 0x0001900001087983 */ /* 0x002ee20000300800 */
[----:B------:R-:W-:-:S04]  /*22f10*/  ISETP.GT.AND P2, PT, R3, 0x8, PT ;  /* 0x000000080300780c */ /* 0x000fc80003f44270 */
[----:B------:R-:W-:Y:S01]  /*22f20*/  ISETP.GT.AND P0, PT, R0, RZ, P2 ;  /* 0x000000ff0000720c */ /* 0x000fe20001704270 */
[----:B---3--:R-:W-:-:S05]  /*22f30*/  FMUL R8, R8, R2 ;  /* 0x0000000208087220 */ /* 0x008fca0000400000 */
[----:B------:R-:W-:-:S07]  /*22f40*/  F2FP.F16.F32.PACK_AB R8, RZ, R8 ;  /* 0x00000008ff08723e */ /* 0x000fce00000000ff */
[----:B------:R0:W-:Y:S04]  /*22f50*/  @P0 STG.E.U16 desc[UR36][R4.64+0x10], R8 ;  /* 0x0000100804000986 */ /* 0x0001e8000c101524 */
[----:B0-----:R-:W3:Y:S01]  /*22f60*/  LDL.LU R8, [R1+0x194] ;  /* 0x0001940001087983 */ /* 0x001ee20000300800 */
[----:B------:R-:W-:-:S04]  /*22f70*/  ISETP.GT.AND P1, PT, R3, 0x9, PT ;  /* 0x000000090300780c */ /* 0x000fc80003f24270 */
[----:B------:R-:W-:Y:S01]  /*22f80*/  ISETP.GT.AND P0, PT, R0, RZ, P1 ;  /* 0x000000ff0000720c */ /* 0x000fe20000f04270 */
[----:B---3--:R-:W-:-:S05]  /*22f90*/  FMUL R8, R8, R2 ;  /* 0x0000000208087220 */ /* 0x008fca0000400000 */
[----:B------:R-:W-:-:S07]  /*22fa0*/  F2FP.F16.F32.PACK_AB R8, RZ, R8 ;  /* 0x00000008ff08723e */ /* 0x000fce00000000ff */
[----:B------:R0:W-:Y:S04]  /*22fb0*/  @P0 STG.E.U16 desc[UR36][R4.64+0x12], R8 ;  /* 0x0000120804000986 */ /* 0x0001e8000c101524 */
[----:B0-----:R-:W3:Y:S01]  /*22fc0*/  LDL.LU R8, [R1+0x198] ;  /* 0x0001980001087983 */ /* 0x001ee20000300800 */
[----:B------:R-:W-:Y:S01]  /*22fd0*/  ISETP.GT.AND P0, PT, R0, 0x8, P2 ;  /* 0x000000080000780c */ /* 0x000fe20001704270 */
        /* <DEDUP_REMOVED lines=120> */
[----:B------:R-:W-:Y:S02]  /*23760*/  ISETP.GT.AND P0, PT, R0, RZ, P2 ;  /* 0x000000ff0000720c */ /* 0x000fe40001704270 */
[----:B------:R-:W-:Y:S02]  /*23770*/  ISETP.GT.AND P1, PT, R3, 0x39, PT ;  /* 0x000000390300780c */ /* 0x000fe40003f24270 */
[----:B------:R-:W-:Y:S01]  /*23780*/  SHF.L.U64.HI R19, R18, 0x8, R19 ;  /* 0x0000000812137819 */ /* 0x000fe20000010213 */
[----:B------:R-:W-:-:S05]  /*23790*/  FMUL R10, R10, R2 ;  /* 0x000000020a0a7220 */ /* 0x000fca0000400000 */
[----:B------:R-:W-:Y:S01]  /*237a0*/  F2FP.F16.F32.PACK_AB R10, RZ, R10 ;  /* 0x0000000aff0a723e */ /* 0x000fe200000000ff */
[----:B-----5:R-:W-:-:S05]  /*237b0*/  FMUL R12, R12, R2 ;  /* 0x000000020c0c7220 */ /* 0x020fca0000400000 */
[----:B------:R-:W-:Y:S01]  /*237c0*/  F2FP.F16.F32.PACK_AB R12, RZ, R12 ;  /* 0x0000000cff0c723e */ /* 0x000fe200000000ff */
[----:B---3--:R-:W-:-:S05]  /*237d0*/  FMUL R8, R8, R2 ;  /* 0x0000000208087220 */ /* 0x008fca0000400000 */
[----:B------:R-:W-:-:S05]  /*237e0*/  F2FP.F16.F32.PACK_AB R8, RZ, R8 ;  /* 0x00000008ff08723e */ /* 0x000fca00000000ff */
[----:B------:R2:W-:Y:S01]  /*237f0*/  @P0 STG.E.U16 desc[UR36][R4.64+0x70], R8 ;  /* 0x0000700804000986 */ /* 0x0005e2000c101524 */
[----:B------:R-:W-:Y:S01]  /*23800*/  ISETP.GT.AND P0, PT, R0, RZ, P1 ;  /* 0x000000ff0000720c */ /* 0x000fe20000f04270 */
[----:B--2---:R-:W-:-:S05]  /*23810*/  FMUL R8, R9, R2 ;  /* 0x0000000209087220 */ /* 0x004fca0000400000 */
[----:B------:R-:W-:-:S07]  /*23820*/  F2FP.F16.F32.PACK_AB R8, RZ, R8 ;  /* 0x00000008ff08723e */ /* 0x000fce00000000ff */
[----:B------:R0:W-:Y:S02]  /*23830*/  @P0 STG.E.U16 desc[UR36][R4.64+0x72], R8 ;  /* 0x0000720804000986 */ /* 0x0001e4000c101524 */
[----:B0-----:R-:W-:-:S05]  /*23840*/  LEA R8, P0, R18, R4, 0x8 ;  /* 0x0000000412087211 */ /* 0x001fca00078040ff */
[----:B------:R-:W-:Y:S01]  /*23850*/  IMAD.X R9, R19, 0x1, R5, P0 ;  /* 0x0000000113097824 */ /* 0x000fe200000e0605 */
[----:B------:R-:W-:-:S13]  /*23860*/  ISETP.GT.AND P0, PT, R0, 0x8, P2 ;  /* 0x000000080000780c */ /* 0x000fda0001704270 */
[----:B------:R0:W-:Y:S01]  /*23870*/  @P0 STG.E.U16 desc[UR36][R6.64+0x70], R10 ;  /* 0x0000700a06000986 */ /* 0x0001e2000c101524 */
[----:B------:R-:W-:Y:S01]  /*23880*/  ISETP.GT.AND P0, PT, R0, 0x8, P1 ;  /* 0x000000080000780c */ /* 0x000fe20000f04270 */
[----:B0-----:R-:W-:-:S05]  /*23890*/  FMUL R10, R11, R2 ;  /* 0x000000020b0a7220 */ /* 0x001fca0000400000 */
[----:B------:R-:W-:Y:S02]  /*238a0*/  F2FP.F16.F32.PACK_AB R10, RZ, R10 ;  /* 0x0000000aff0a723e */ /* 0x000fe400000000ff */
[----:B------:R-:W-:-:S05]  /*238b0*/  ISETP.GT.AND P2, PT, R3, 0x40, PT ;  /* 0x000000400300780c */ /* 0x000fca0003f44270 */
[----:B------:R0:W-:Y:S02]  /*238c0*/  @P0 STG.E.U16 desc[UR36][R6.64+0x72], R10 ;  /* 0x0000720a06000986 */ /* 0x0001e4000c101524 */
[----:B0-----:R-:W-:-:S05]  /*238d0*/  IADD3 R10, P0, R13, R8, RZ ;  /* 0x000000080d0a7210 */ /* 0x001fca0007f1e0ff */
[----:B------:R-:W-:Y:S01]  /*238e0*/  IMAD.X R11, R14, 0x1, R9, P0 ;  /* 0x000000010e0b7824 */ /* 0x000fe200000e0609 */
[----:B------:R-:W-:-:S13]  /*238f0*/  ISETP.GT.AND P0, PT, R0, RZ, P2 ;  /* 0x000000ff0000720c */ /* 0x000fda0001704270 */
[----:B------:R0:W-:Y:S04]  /*23900*/  @P0 STG.E.U16 desc[UR36][R4.64+0x80], R12 ;  /* 0x0000800c04000986 */ /* 0x0001e8000c101524 */
[----:B0-----:R-:W2:Y:S01]  /*23910*/  LDL.LU R12, [R1+0x204] ;  /* 0x00020400010c7983 */ /* 0x001ea20000300800 */
[----:B------:R-:W-:-:S04]  /*23920*/  ISETP.GT.AND P1, PT, R3, 0x41, PT ;  /* 0x000000410300780c */ /* 0x000fc80003f24270 */
[----:B------:R-:W-:Y:S01]  /*23930*/  ISETP.GT.AND P0, PT, R0, RZ, P1 ;  /* 0x000000ff0000720c */ /* 0x000fe20000f04270 */
[----:B--2---:R-:W-:-:S05]  /*23940*/  FMUL R12, R12, R2 ;  /* 0x000000020c0c7220 */ /* 0x004fca0000400000 */
[----:B------:R-:W-:-:S07]  /*23950*/  F2FP.F16.F32.PACK_AB R12, RZ, R12 ;  /* 0x0000000cff0c723e */ /* 0x000fce00000000ff */
[----:B------:R0:W-:Y:S04]  /*23960*/  @P0 STG.E.U16 desc[UR36][R4.64+0x82], R12 ;  /* 0x0000820c04000986 */ /* 0x0001e8000c101524 */
[----:B0-----:R-:W2:Y:S01]  /*23970*/  LDL.LU R12, [R1+0x208] ;  /* 0x00020800010c7983 */ /* 0x001ea20000300800 */
[----:B------:R-:W-:Y:S01]  /*23980*/  ISETP.GT.AND P0, PT, R0, 0x8, P2 ;  /* 0x000000080000780c */ /* 0x000fe20001704270 */
        /* <DEDUP_REMOVED lines=236> */
[----:B------:R-:W-:Y:S02]  /*24850*/  ISETP.GT.AND P0, PT, R0, RZ, P1 ;  /* 0x000000ff0000720c */ /* 0x000fe40000f04270 */
[C---:B------:R-:W-:Y:S02]  /*24860*/  ISETP.GT.AND P4, PT, R3.reuse, 0xa9, PT ;  /* 0x000000a90300780c */ /* 0x040fe40003f84270 */
[----:B------:R-:W-:Y:S01]  /*24870*/  ISETP.GT.AND P3, PT, R3, 0xb1, PT ;  /* 0x000000b10300780c */ /* 0x000fe20003f64270 */
[----:B--2---:R-:W-:-:S05]  /*24880*/  FMUL R12, R12, R2 ;  /* 0x000000020c0c7220 */ /* 0x004fca0000400000 */
[----:B------:R-:W-:-:S05]  /*24890*/  F2FP.F16.F32.PACK_AB R12, RZ, R12 ;  /* 0x0000000cff0c723e */ /* 0x000fca00000000ff */
[----:B------:R0:W-:Y:S01]  /*248a0*/  @P0 STG.E.U16 desc[UR36][R4.64+0x132], R12 ;  /* 0x0001320c04000986 */ /* 0x0001e2000c101524 */
[----:B------:R-:W-:Y:S01]  /*248b0*/  ISETP.GT.AND P0, PT, R0, 0x8, P2 ;  /* 0x000000080000780c */ /* 0x000fe20001704270 */
[----:B0-----:R-:W-:-:S05]  /*248c0*/  FMUL R12, R235, R2 ;  /* 0x00000002eb0c7220 */ /* 0x001fca0000400000 */
[----:B------:R-:W-:-:S07]  /*248d0*/  F2FP.F16.F32.PACK_AB R12, RZ, R12 ;  /* 0x0000000cff0c723e */ /* 0x000fce00000000ff */
[----:B------:R0:W-:Y:S01]  /*248e0*/  @P0 STG.E.U16 desc[UR36][R6.64+0x130], R12 ;  /* 0x0001300c06000986 */ /* 0x0001e2000c101524 */
[----:B------:R-:W-:Y:S02]  /*248f0*/  ISETP.GT.AND P0, PT, R0, 0x8, P1 ;  /* 0x000000080000780c */ /* 0x000fe40000f04270 */
[----:B------:R-:W-:Y:S01]  /*24900*/  ISETP.GT.AND P2, PT, R3, 0xa0, PT ;  /* 0x000000a00300780c */ /* 0x000fe20003f44270 */
[----:B0-----:R-:W-:-:S05]  /*24910*/  FMUL R12, R233, R2 ;  /* 0x00000002e90c7220 */ /* 0x001fca0000400000 */
[----:B------:R-:W-:-:S05]  /*24920*/  F2FP.F16.F32.PACK_AB R12, RZ, R12 ;  /* 0x0000000cff0c723e */ /* 0x000fca00000000ff */
[----:B------:R0:W-:Y:S01]  /*24930*/  @P0 STG.E.U16 desc[UR36][R6.64+0x132], R12 ;  /* 0x0001320c06000986 */ /* 0x0001e2000c101524 */
[----:B------:R-:W-:Y:S02]  /*24940*/  ISETP.GT.AND P0, PT, R0, RZ, P2 ;  /* 0x000000ff0000720c */ /* 0x000fe40001704270 */
[----:B------:R-:W-:Y:S01]  /*24950*/  ISETP.GT.AND P1, PT, R3, 0xa1, PT ;  /* 0x000000a10300780c */ /* 0x000fe20003f24270 */
[----:B0-----:R-:W-:-:S05]  /*24960*/  FMUL R12, R232, R2 ;  /* 0x00000002e80c7220 */ /* 0x001fca0000400000 */
[----:B------:R-:W-:-:S05]  /*24970*/  F2FP.F16.F32.PACK_AB R12, RZ, R12 ;  /* 0x0000000cff0c723e */ /* 0x000fca00000000ff */
[----:B------:R0:W-:Y:S01]  /*24980*/  @P0 STG.E.U16 desc[UR36][R4.64+0x140], R12 ;  /* 0x0001400c04000986 */ /* 0x0001e2000c101524 */
[----:B------:R-:W-:Y:S01]  /*24990*/  ISETP.GT.AND P0, PT, R0, RZ, P1 ;  /* 0x000000ff0000720c */ /* 0x000fe20000f04270 */
[----:B0-----:R-:W-:-:S05]  /*249a0*/  FMUL R12, R231, R2 ;  /* 0x00000002e70c7220 */ /* 0x001fca0000400000 */
[----:B------:R-:W-:-:S07]  /*249b0*/  F2FP.F16.F32.PACK_AB R12, RZ, R12 ;  /* 0x0000000cff0c723e */ /* 0x000fce00000000ff */
        /* <DEDUP_REMOVED lines=39> */
[----:B------:R-:W-:Y:S01]  /*24c30*/  ISETP.GT.AND P0, PT, R0, 0x8, P3 ;  /* 0x000000080000780c */ /* 0x000fe20001f04270 */
[----:B0-----:R-:W-:-:S05]  /*24c40*/  FMUL R12, R221, R2 ;  /* 0x00000002dd0c7220 */ /* 0x001fca0000400000 */
[----:B------:R-:W-:-:S07]  /*24c50*/  F2FP.F16.F32.PACK_AB R12, RZ, R12 ;  /* 0x0000000cff0c723e */ /* 0x000fce00000000ff */
[----:B------:R0:W-:Y:S01]  /*24c60*/  @P0 STG.E.U16 desc[UR36][R6.64+0x162], R12 ;  /* 0x0001620c06000986 */ /* 0x0001e2000c101524 */
[----:B------:R-:W-:-:S04]  /*24c70*/  ISETP.GT.AND P0, PT, R3, 0xb8, PT ;  /* 0x000000b80300780c */ /* 0x000fc80003f04270 */
[----:B------:R-:W-:Y:S01]  /*24c80*/  ISETP.GT.AND P2, PT, R0, RZ, P0 ;  /* 0x000000ff0000720c */ /* 0x000fe20000744270 */
        /* <DEDUP_REMOVED lines=13> */
[----:B0-----:R-:W-:Y:S02]  /*24d60*/  FMUL R12, R15, R2 ;  /* 0x000000020f0c7220 */ /* 0x001fe40000400000 */
[----:B------:R-:W2:Y:S04]  /*24d70*/  LDL.LU R15, [R1+0x12c] ;  /* 0x00012c00010f7983 */ /* 0x000ea80000300800 */
[----:B------:R-:W3:Y:S04]  /*24d80*/  LDL.LU R235, [R1+0x13c] ;  /* 0x00013c0001eb7983 */ /* 0x000ee80000300800 */
[----:B------:R-:W4:Y:S04]  /*24d90*/  LDL.LU R233, [R1+0x140] ;  /* 0x0001400001e97983 */ /* 0x000f280000300800 */
[----:B------:R-:W5:Y:S04]  /*24da0*/  LDL.LU R232, [R1+0x144] ;  /* 0x0001440001e87983 */ /* 0x000f680000300800 */
[----:B------:R-:W5:Y:S04]  /*24db0*/  LDL.LU R231, [R1+0x148] ;  /* 0x0001480001e77983 */ /* 0x000f680000300800 */
[----:B------:R-:W5:Y:S04]  /*24dc0*/  LDL.LU R230, [R1+0x14c] ;  /* 0x00014c0001e67983 */ /* 0x000f680000300800 */
[----:B------:R-:W5:Y:S04]  /*24dd0*/  LDL.LU R229, [R1+0x150] ;  /* 0x0001500001e57983 */ /* 0x000f680000300800 */
[----:B------:R-:W5:Y:S04]  /*24de0*/  LDL.LU R228, [R1+0x154] ;  /* 0x0001540001e47983 */ /* 0x000f680000300800 */
[----:B------:R-:W5:Y:S01]  /*24df0*/  LDL.LU R227, [R1+0x158] ;  /* 0x0001580001e37983 */ /* 0x000f620000300800 */
[----:B------:R-:W-:-:S03]  /*24e00*/  F2FP.F16.F32.PACK_AB R12, RZ, R12 ;  /* 0x0000000cff0c723e */ /* 0x000fc600000000ff */
        /* <DEDUP_REMOVED lines=9> */
[----:B------:R0:W-:Y:S04]  /*24ea0*/  @P6 STG.E.U16 desc[UR36][R6.64+0x172], R12 ;  /* 0x0001720c06006986 */ /* 0x0001e8000c101524 */
[----:B0-----:R-:W2:Y:S01]  /*24eb0*/  LDL.LU R12, [R1] ;  /* 0x00000000010c7983 */ /* 0x001ea20000300800 */
[----:B------:R-:W-:Y:S01]  /*24ec0*/  ISETP.GT.AND P6, PT, R0, 0x80, P5 ;  /* 0x000000800000780c */ /* 0x000fe20002fc4270 */
[----:B--2---:R-:W-:-:S05]  /*24ed0*/  FMUL R12, R12, R2 ;  /* 0x000000020c0c7220 */ /* 0x004fca0000400000 */
[----:B------:R-:W-:-:S07]  /*24ee0*/  F2FP.F16.F32.PACK_AB R12, RZ, R12 ;  /* 0x0000000cff0c723e */ /* 0x000fce00000000ff */
[----:B------:R0:W-:Y:S04]  /*24ef0*/  @P6 STG.E.U16 desc[UR36][R8.64], R12 ;  /* 0x0000000c08006986 */ /* 0x0001e8000c101524 */
[----:B0-----:R-:W2:Y:S01]  /*24f00*/  LDL.LU R12, [R1+0x4] ;  /* 0x00000400010c7983 */ /* 0x001ea20000300800 */
[----:B------:R-:W-:-:S04]  /*24f10*/  ISETP.GT.AND P6, PT, R3, 0x1, PT ;  /* 0x000000010300780c */ /* 0x000fc80003fc4270 */
        /* <DEDUP_REMOVED lines=421> */
[----:B------:R-:W-:-:S05]  /*26970*/  FMUL R15, R15, R2 ;  /* 0x000000020f0f7220 */ /* 0x000fca0000400000 */
[----:B------:R-:W-:Y:S01]  /*26980*/  F2FP.F16.F32.PACK_AB R15, RZ, R15 ;  /* 0x0000000fff0f723e */ /* 0x000fe200000000ff */
[----:B--2---:R-:W-:-:S05]  /*26990*/  FMUL R12, R12, R2 ;  /* 0x000000020c0c7220 */ /* 0x004fca0000400000 */
[----:B------:R-:W-:-:S05]  /*269a0*/  F2FP.F16.F32.PACK_AB R12, RZ, R12 ;  /* 0x0000000cff0c723e */ /* 0x000fca00000000ff */
[----:B------:R0:W-:Y:S02]  /*269b0*/  @P5 STG.E.U16 desc[UR36][R10.64+0x120], R12 ;  /* 0x0001200c0a005986 */ /* 0x0001e4000c101524 */
[----:B0-----:R-:W-:Y:S02]  /*269c0*/  PRMT R12, R15, 0x7610, R12 ;  /* 0x000076100f0c7816 */ /* 0x001fe4000000000c */
[----:B------:R-:W2:Y:S01]  /*269d0*/  LDL.LU R15, [R1+0x130] ;  /* 0x00013000010f7983 */ /* 0x000ea20000300800 */
[----:B------:R-:W-:-:S13]  /*269e0*/  ISETP.GT.AND P5, PT, R0, 0x88, P6 ;  /* 0x000000880000780c */ /* 0x000fda00037a4270 */
[----:B------:R0:W-:Y:S04]  /*269f0*/  @P5 STG.E.U16 desc[UR36][R10.64+0x122], R12 ;  /* 0x0001220c0a005986 */ /* 0x0001e8000c101524 */
[----:B0-----:R-:W3:Y:S01]  /*26a00*/  LDL.LU R12, [R1+0x138] ;  /* 0x00013800010c7983 */ /* 0x001ee20000300800 */
[----:B--2---:R-:W-:-:S05]  /*26a10*/  FMUL R15, R15, R2 ;  /* 0x000000020f0f7220 */ /* 0x004fca0000400000 */
[----:B------:R-:W-:-:S04]  /*26a20*/  F2FP.F16.F32.PACK_AB R15, RZ, R15 ;  /* 0x0000000fff0f723e */ /* 0x000fc800000000ff */
[----:B------:R-:W-:Y:S02]  /*26a30*/  PRMT R18, R15, 0x7610, R18 ;  /* 0x000076100f127816 */ /* 0x000fe40000000012 */
[----:B------:R-:W2:Y:S01]  /*26a40*/  LDL.LU R15, [R1+0x134] ;  /* 0x00013400010f7983 */ /* 0x000ea20000300800 */
[----:B------:R-:W-:-:S04]  /*26a50*/  ISETP.GT.AND P6, PT, R3, 0x98, PT ;  /* 0x000000980300780c */ /* 0x000fc80003fc4270 */
[----:B------:R-:W-:Y:S02]  /*26a60*/  ISETP.GT.AND P5, PT, R0, 0x80, P6 ;  /* 0x000000800000780c */ /* 0x000fe400037a4270 */
[----:B------:R-:W-:-:S11]  /*26a70*/  ISETP.GT.AND P6, PT, R3, 0x99, PT ;  /* 0x000000990300780c */ /* 0x000fd60003fc4270 */
[----:B------:R0:W-:Y:S01]  /*26a80*/  @P5 STG.E.U16 desc[UR36][R8.64+0x130], R18 ;  /* 0x0001301208005986 */ /* 0x0001e2000c101524 */
[----:B------:R-:W-:Y:S01]  /*26a90*/  ISETP.GT.AND P5, PT, R0, 0x80, P6 ;  /* 0x000000800000780c */ /* 0x000fe200037a4270 */
[----:B---3--:R-:W-:-:S05]  /*26aa0*/  FMUL R12, R12, R2 ;  /* 0x000000020c0c7220 */ /* 0x008fca0000400000 */
[----:B------:R-:W-:-:S04]  /*26ab0*/  F2FP.F16.F32.PACK_AB R12, RZ, R12 ;  /* 0x0000000cff0c723e */ /* 0x000fc800000000ff */
[----:B------:R-:W-:Y:S01]  /*26ac0*/  PRMT R19, R12, 0x7610, R19 ;  /* 0x000076100c137816 */ /* 0x000fe20000000013 */
[----:B------:R-:W-:-:S05]  /*26ad0*/  FMUL R12, R235, R2 ;  /* 0x00000002eb0c7220 */ /* 0x000fca0000400000 */
[----:B------:R-:W-:-:S04]  /*26ae0*/  F2FP.F16.F32.PACK_AB R12, RZ, R12 ;  /* 0x0000000cff0c723e */ /* 0x000fc800000000ff */
[----:B0-----:R-:W-:Y:S01]  /*26af0*/  PRMT R18, R12, 0x7610, R18 ;  /* 0x000076100c127816 */ /* 0x001fe20000000012 */
[----:B----4-:R-:W-:-:S05]  /*26b00*/  FMUL R12, R233, R2 ;  /* 0x00000002e90c7220 */ /* 0x010fca0000400000 */
[----:B------:R-:W-:Y:S01]  /*26b10*/  F2FP.F16.F32.PACK_AB R12, RZ, R12 ;  /* 0x0000000cff0c723e */ /* 0x000fe200000000ff */
[-C--:B------:R-:W-:Y:S01]  /*26b20*/  FMUL R120, R120, R2.reuse ;  /* 0x0000000278787220 */ /* 0x080fe20000400000 */
[-C--:B------:R-:W-:Y:S01]  /*26b30*/  FMUL R121, R121, R2.reuse ;  /* 0x0000000279797220 */ /* 0x080fe20000400000 */
[-C--:B------:R-:W-:Y:S01]  /*26b40*/  FMUL R122, R122, R2.reuse ;  /* 0x000000027a7a7220 */ /* 0x080fe20000400000 */
[----:B------:R-:W-:Y:S02]  /*26b50*/  FMUL R123, R123, R2 ;  /* 0x000000027b7b7220 */ /* 0x000fe40000400000 */
[----:B------:R-:W-:Y:S02]  /*26b60*/  F2FP.F16.F32.PACK_AB R120, RZ, R120 ;  /* 0x00000078ff78723e */ /* 0x000fe400000000ff */
[----:B------:R-:W-:Y:S02]  /*26b70*/  F2FP.F16.F32.PACK_AB R121, RZ, R121 ;  /* 0x00000079ff79723e */ /* 0x000fe400000000ff */
[----:B------:R-:W-:-:S02]  /*26b80*/  F2FP.F16.F32.PACK_AB R122, RZ, R122 ;  /* 0x0000007aff7a723e */ /* 0x000fc400000000ff */
[----:B------:R-:W-:Y:S01]  /*26b90*/  F2FP.F16.F32.PACK_AB R123, RZ, R123 ;  /* 0x0000007bff7b723e */ /* 0x000fe200000000ff */
[-C--:B------:R-:W-:Y:S01]  /*26ba0*/  FMUL R124, R124, R2.reuse ;  /* 0x000000027c7c7220 */ /* 0x080fe20000400000 */
[----:B------:R-:W-:-:S04]  /*26bb0*/  FMUL R125, R125, R2 ;  /* 0x000000027d7d7220 */ /* 0x000fc80000400000 */
[----:B------:R-:W-:Y:S02]  /*26bc0*/  F2FP.F16.F32.PACK_AB R124, RZ, R124 ;  /* 0x0000007cff7c723e */ /* 0x000fe400000000ff */
[----:B------:R-:W-:Y:S01]  /*26bd0*/  F2FP.F16.F32.PACK_AB R125, RZ, R125 ;  /* 0x0000007dff7d723e */ /* 0x000fe200000000ff */
[-C--:B------:R-:W-:Y:S01]  /*26be0*/  FMUL R126, R126, R2.reuse ;  /* 0x000000027e7e7220 */ /* 0x080fe20000400000 */
[----:B------:R-:W-:-:S04]  /*26bf0*/  FMUL R127, R127, R2 ;  /* 0x000000027f7f7220 */ /* 0x000fc80000400000 */
[----:B------:R-:W-:Y:S02]  /*26c00*/  F2FP.F16.F32.PACK_AB R126, RZ, R126 ;  /* 0x0000007eff7e723e */ /* 0x000fe400000000ff */
[----:B------:R-:W-:Y:S01]  /*26c10*/  F2FP.F16.F32.PACK_AB R127, RZ, R127 ;  /* 0x0000007fff7f723e */ /* 0x000fe200000000ff */
[-C--:B------:R-:W-:Y:S01]  /*26c20*/  FMUL R128, R128, R2.reuse ;  /* 0x0000000280807220 */ /* 0x080fe20000400000 */
[----:B--2---:R-:W-:-:S05]  /*26c30*/  FMUL R15, R15, R2 ;  /* 0x000000020f0f7220 */ /* 0x004fca0000400000 */
[----:B------:R-:W-:-:S05]  /*26c40*/  F2FP.F16.F32.PACK_AB R15, RZ, R15 ;  /* 0x0000000fff0f723e */ /* 0x000fca00000000ff */
[----:B------:R0:W-:Y:S01]  /*26c50*/  @P5 STG.E.U16 desc[UR36][R8.64+0x132], R15 ;  /* 0x0001320f08005986 */ /* 0x0001e2000c101524 */
[----:B------:R-:W-:-:S04]  /*26c60*/  ISETP.GT.AND P5, PT, R3, 0x98, PT ;  /* 0x000000980300780c */ /* 0x000fc80003fa4270 */
[----:B------:R-:W-:-:S13]  /*26c70*/  ISETP.GT.AND P5, PT, R0, 0x88, P5 ;  /* 0x000000880000780c */ /* 0x000fda0002fa4270 */
[----:B------:R1:W-:Y:S01]  /*26c80*/  @P5 STG.E.U16 desc[UR36][R10.64+0x130], R19 ;  /* 0x000130130a005986 */ /* 0x0003e2000c101524 */
[----:B------:R-:W-:Y:S02]  /*26c90*/  ISETP.GT.AND P5, PT, R0, 0x88, P6 ;  /* 0x000000880000780c */ /* 0x000fe400037a4270 */
[----:B------:R-:W-:Y:S02]  /*26ca0*/  ISETP.GT.AND P6, PT, R3, 0xa0, PT ;  /* 0x000000a00300780c */ /* 0x000fe40003fc4270 */
[----:B0-----:R-:W-:-:S09]  /*26cb0*/  PRMT R15, R12, 0x7610, R15 ;  /* 0x000076100c0f7816 */ /* 0x001fd2000000000f */
[----:B------:R0:W-:Y:S01]  /*26cc0*/  @P5 STG.E.U16 desc[UR36][R10.64+0x132], R18 ;  /* 0x000132120a005986 */ /* 0x0001e2000c101524 */
[----:B------:R-:W-:Y:S02]  /*26cd0*/  ISETP.GT.AND P5, PT, R0, 0x80, P6 ;  /* 0x000000800000780c */ /* 0x000fe400037a4270 */
[----:B------:R-:W-:Y:S01]  /*26ce0*/  ISETP.GT.AND P6, PT, R3, 0xa1, PT ;  /* 0x000000a10300780c */ /* 0x000fe20003fc4270 */
[----:B-----5:R-:W-:-:S05]  /*26cf0*/  FMUL R12, R232, R2 ;  /* 0x00000002e80c7220 */ /* 0x020fca0000400000 */
[----:B------:R-:W-:-:S05]  /*26d00*/  F2FP.F16.F32.PACK_AB R12, RZ, R12 ;  /* 0x0000000cff0c723e */ /* 0x000fca00000000ff */
[----:B------:R2:W-:Y:S01]  /*26d10*/  @P5 STG.E.U16 desc[UR36][R8.64+0x140], R15 ;  /* 0x0001400f08005986 */ /* 0x0005e2000c101524 */
[----:B------:R-:W-:Y:S02]  /*26d20*/  ISETP.GT.AND P5, PT, R0, 0x80, P6 ;  /* 0x000000800000780c */ /* 0x000fe400037a4270 */
[----:B-1----:R-:W-:Y:S01]  /*26d30*/  PRMT R19, R12, 0x7610, R19 ;  /* 0x000076100c137816 */ /* 0x002fe20000000013 */
[----:B------:R-:W-:-:S10]  /*26d40*/  FMUL R12, R231, R2 ;  /* 0x00000002e70c7220 */ /* 0x000fd40000400000 */
[----:B------:R1:W-:Y:S01]  /*26d50*/  @P5 STG.E.U16 desc[UR36][R8.64+0x142], R19 ;  /* 0x0001421308005986 */ /* 0x0003e2000c101524 */
[----:B------:R-:W-:-:S04]  /*26d60*/  ISETP.GT.AND P5, PT, R3, 0xa0, PT ;  /* 0x000000a00300780c */ /* 0x000fc80003fa4270 */
[----:B------:R-:W-:Y:S02]  /*26d70*/  ISETP.GT.AND P5, PT, R0, 0x88, P5 ;  /* 0x000000880000780c */ /* 0x000fe40002fa4270 */
[----:B------:R-:W-:-:S04]  /*26d80*/  F2FP.F16.F32.PACK_AB R12, RZ, R12 ;  /* 0x0000000cff0c723e */ /* 0x000fc800000000ff */
[----:B0-----:R-:W-:Y:S01]  /*26d90*/  PRMT R18, R12, 0x7610, R18 ;  /* 0x000076100c127816 */ /* 0x001fe20000000012 */
[----:B------:R-:W-:-:S06]  /*26da0*/  FMUL R12, R230, R2 ;  /* 0x00000002e60c7220 */ /* 0x000fcc0000400000 */
[----:B------:R0:W-:Y:S01]  /*26db0*/  @P5 STG.E.U16 desc[UR36][R10.64+0x140], R18 ;  /* 0x000140120a005986 */ /* 0x0001e2000c101524 */
[----:B------:R-:W-:Y:S02]  /*26dc0*/  ISETP.GT.AND P5, PT, R0, 0x88, P6 ;  /* 0x000000880000780c */ /* 0x000fe400037a4270 */
[----:B------:R-:W-:Y:S02]  /*26dd0*/  F2FP.F16.F32.PACK_AB R12, RZ, R12 ;  /* 0x0000000cff0c723e */ /* 0x000fe400000000ff */
[----:B------:R-:W-:Y:S02]  /*26de0*/  ISETP.GT.AND P6, PT, R3, 0xa8, PT ;  /* 0x000000a80300780c */ /* 0x000fe40003fc4270 */
[----:B--2---:R-:W-:Y:S01]  /*26df0*/  PRMT R15, R12, 0x7610, R15 ;  /* 0x000076100c0f7816 */ /* 0x004fe2000000000f */
[----:B------:R-:W-:-:S06]  /*26e00*/  FMUL R12, R229, R2 ;  /* 0x00000002e50c7220 */ /* 0x000fcc0000400000 */
[----:B------:R2:W-:Y:S01]  /*26e10*/  @P5 STG.E.U16 desc[UR36][R10.64+0x142], R15 ;  /* 0x0001420f0a005986 */ /* 0x0005e2000c101524 */
[----:B------:R-:W-:Y:S02]  /*26e20*/  ISETP.GT.AND P5, PT, R0, 0x80, P6 ;  /* 0x000000800000780c */ /* 0x000fe400037a4270 */
[----:B------:R-:W-:-:S04]  /*26e30*/  F2FP.F16.F32.PACK_AB R12, RZ, R12 ;  /* 0x0000000cff0c723e */ /* 0x000fc800000000ff */
[----:B-1----:R-:W-:Y:S01]  /*26e40*/  PRMT R19, R12, 0x7610, R19 ;  /* 0x000076100c137816 */ /* 0x002fe20000000013 */
[----:B------:R-:W-:-:S06]  /*26e50*/  FMUL R12, R228, R2 ;  /* 0x00000002e40c7220 */ /* 0x000fcc0000400000 */
[----:B------:R-:W-:Y:S01]  /*26e60*/  @P5 STG.E.U16 desc[UR36][R8.64+0x150], R19 ;  /* 0x0001501308005986 */ /* 0x000fe2000c101524 */
[----:B------:R-:W-:Y:S02]  /*26e70*/  ISETP.GT.AND P5, PT, R0, 0x80, P4 ;  /* 0x000000800000780c */ /* 0x000fe400027a4270 */
[----:B------:R-:W-:-:S04]  /*26e80*/  F2FP.F16.F32.PACK_AB R12, RZ, R12 ;  /* 0x0000000cff0c723e */ /* 0x000fc800000000ff */
[----:B0-----:R-:W-:Y:S01]  /*26e90*/  PRMT R18, R12, 0x7610, R18 ;  /* 0x000076100c127816 */ /* 0x001fe20000000012 */
[-C--:B------:R-:W-:Y:S01]  /*26ea0*/  FMUL R12, R227, R2.reuse ;  /* 0x00000002e30c7220 */ /* 0x080fe20000400000 */
[----:B--2---:R-:W-:Y:S01]  /*26eb0*/  FMUL R15, R226, R2 ;  /* 0x00000002e20f7220 */ /* 0x004fe20000400000 */
[----:B------:R-:W-:-:S04]  /*26ec0*/  ISETP.GT.AND P4, PT, R0, 0x88, P4 ;  /* 0x000000880000780c */ /* 0x000fc80002784270 */
[----:B------:R0:W-:Y:S01]  /*26ed0*/  @P5 STG.E.U16 desc[UR36][R8.64+0x152], R18 ;  /* 0x0001521208005986 */ /* 0x0001e2000c101524 */
[----:B------:R-:W-:Y:S02]  /*26ee0*/  ISETP.GT.AND P5, PT, R0, 0x88, P6 ;  /* 0x000000880000780c */ /* 0x000fe400037a4270 */
[----:B------:R-:W-:Y:S02]  /*26ef0*/  F2FP.F16.F32.PACK_AB R12, RZ, R12 ;  /* 0x0000000cff0c723e */ /* 0x000fe400000000ff */
[----:B------:R-:W-:Y:S02]  /*26f00*/  F2FP.F16.F32.PACK_AB R15, RZ, R15 ;  /* 0x0000000fff0f723e */ /* 0x000fe400000000ff */
[----:B------:R-:W-:Y:S02]  /*26f10*/  PRMT R216, R12, 0x7610, R216 ;  /* 0x000076100cd87816 */ /* 0x000fe400000000d8 */
[----:B------:R-:W-:Y:S01]  /*26f20*/  PRMT R217, R15, 0x7610, R217 ;  /* 0x000076100fd97816 */ /* 0x000fe200000000d9 */
[-C--:B------:R-:W-:Y:S01]  /*26f30*/  FMUL R12, R225, R2.reuse ;  /* 0x00000002e10c7220 */ /* 0x080fe20000400000 */
[----:B------:R-:W-:-:S03]  /*26f40*/  FMUL R15, R224, R2 ;  /* 0x00000002e00f7220 */ /* 0x000fc60000400000 */
[----:B------:R1:W-:Y:S01]  /*26f50*/  @P5 STG.E.U16 desc[UR36][R10.64+0x150], R216 ;  /* 0x000150d80a005986 */ /* 0x0003e2000c101524 */
[----:B------:R-:W-:-:S03]  /*26f60*/  ISETP.GT.AND P5, PT, R0, 0x80, P1 ;  /* 0x000000800000780c */ /* 0x000fc60000fa4270 */
[----:B------:R2:W-:Y:S01]  /*26f70*/  @P4 STG.E.U16 desc[UR36][R10.64+0x152], R217 ;  /* 0x000152d90a004986 */ /* 0x0005e2000c101524 */
[C---:B------:R-:W-:Y:S02]  /*26f80*/  ISETP.GT.AND P4, PT, R0.reuse, 0x80, P3 ;  /* 0x000000800000780c */ /* 0x040fe40001f84270 */
[----:B------:R-:W-:Y:S01]  /*26f90*/  ISETP.GT.AND P1, PT, R0, 0x88, P1 ;  /* 0x000000880000780c */ /* 0x000fe20000f24270 */
[----:B0-----:R-:W-:Y:S01]  /*26fa0*/  FMUL R18, R223, R2 ;  /* 0x00000002df127220 */ /* 0x001fe20000400000 */
[----:B------:R-:W-:Y:S02]  /*26fb0*/  F2FP.F16.F32.PACK_AB R19, RZ, R12 ;  /* 0x0000000cff13723e */ /* 0x000fe400000000ff */
[----:B------:R-:W-:Y:S02]  /*26fc0*/  F2FP.F16.F32.PACK_AB R20, RZ, R15 ;  /* 0x0000000fff14723e */ /* 0x000fe400000000ff */
[----:B-1----:R-:W-:Y:S02]  /*26fd0*/  PRMT R216, R19, 0x7610, R216 ;  /* 0x0000761013d87816 */ /* 0x002fe400000000d8 */
[----:B------:R-:W-:-:S02]  /*26fe0*/  F2FP.F16.F32.PACK_AB R21, RZ, R18 ;  /* 0x00000012ff15723e */ /* 0x000fc400000000ff */
[----:B--2---:R-:W-:Y:S01]  /*26ff0*/  PRMT R217, R20, 0x7610, R217 ;  /* 0x0000761014d97816 */ /* 0x004fe200000000d9 */
[----:B------:R-:W-:Y:S01]  /*27000*/  @P5 STG.E.U16 desc[UR36][R8.64+0x160], R216 ;  /* 0x000160d808005986 */ /* 0x000fe2000c101524 */
[----:B------:R-:W-:-:S03]  /*27010*/  ISETP.GT.AND P3, PT, R0, 0x88, P3 ;  /* 0x000000880000780c */ /* 0x000fc60001f64270 */
[----:B------:R-:W-:Y:S01]  /*27020*/  @P4 STG.E.U16 desc[UR36][R8.64+0x162], R217 ;  /* 0x000162d908004986 */ /* 0x000fe2000c101524 */
[----:B------:R-:W-:-:S03]  /*27030*/  ISETP.GT.AND P4, PT, R0, 0x80, P0 ;  /* 0x000000800000780c */ /* 0x000fc60000784270 */
[----:B------:R-:W-:Y:S01]  /*27040*/  @P1 STG.E.U16 desc[UR36][R10.64+0x160], R21 ;  /* 0x000160150a001986 */ /* 0x000fe2000c101524 */
[----:B------:R-:W-:Y:S01]  /*27050*/  ISETP.GT.AND P1, PT, R0, 0x80, P2 ;  /* 0x000000800000780c */ /* 0x000fe20001724270 */
[-C--:B------:R-:W-:Y:S01]  /*27060*/  FMUL R12, R222, R2.reuse ;  /* 0x00000002de0c7220 */ /* 0x080fe20000400000 */
[C---:B------:R-:W-:Y:S01]  /*27070*/  ISETP.GT.AND P0, PT, R0.reuse, 0x88, P0 ;  /* 0x000000880000780c */ /* 0x040fe20000704270 */
[-C--:B------:R-:W-:Y:S01]  /*27080*/  FMUL R15, R221, R2.reuse ;  /* 0x00000002dd0f7220 */ /* 0x080fe20000400000 */
[----:B------:R-:W-:Y:S01]  /*27090*/  ISETP.GT.AND P2, PT, R0, 0x88, P2 ;  /* 0x000000880000780c */ /* 0x000fe20001744270 */
[-C--:B------:R-:W-:Y:S01]  /*270a0*/  FMUL R18, R220, R2.reuse ;  /* 0x00000002dc127220 */ /* 0x080fe20000400000 */
[-C--:B------:R-:W-:Y:S01]  /*270b0*/  FMUL R19, R219, R2.reuse ;  /* 0x00000002db137220 */ /* 0x080fe20000400000 */
[----:B------:R-:W-:Y:S01]  /*270c0*/  FMUL R20, R218, R2 ;  /* 0x00000002da147220 */ /* 0x000fe20000400000 */
[----:B------:R-:W-:Y:S02]  /*270d0*/  F2FP.F16.F32.PACK_AB R12, RZ, R12 ;  /* 0x0000000cff0c723e */ /* 0x000fe400000000ff */
[----:B------:R-:W-:-:S02]  /*270e0*/  F2FP.F16.F32.PACK_AB R15, RZ, R15 ;  /* 0x0000000fff0f723e */ /* 0x000fc400000000ff */
[----:B------:R-:W-:Y:S02]  /*270f0*/  F2FP.F16.F32.PACK_AB R18, RZ, R18 ;  /* 0x00000012ff12723e */ /* 0x000fe400000000ff */
[----:B------:R-:W-:Y:S02]  /*27100*/  F2FP.F16.F32.PACK_AB R19, RZ, R19 ;  /* 0x00000013ff13723e */ /* 0x000fe400000000ff */
[----:B------:R-:W-:Y:S02]  /*27110*/  F2FP.F16.F32.PACK_AB R20, RZ, R20 ;  /* 0x00000014ff14723e */ /* 0x000fe400000000ff */
[C---:B------:R-:W-:Y:S01]  /*27120*/  ISETP.GT.AND P5, PT, R3.reuse, 0xc0, PT ;  /* 0x000000c00300780c */ /* 0x040fe20003fa4270 */
[----:B------:R-:W-:Y:S01]  /*27130*/  @P3 STG.E.U16 desc[UR36][R10.64+0x162], R12 ;  /* 0x0001620c0a003986 */ /* 0x000fe2000c101524 */
[----:B------:R-:W-:-:S03]  /*27140*/  ISETP.GT.AND P6, PT, R3, 0xc1, PT ;  /* 0x000000c10300780c */ /* 0x000fc60003fc4270 */
[----:B------:R-:W-:Y:S01]  /*27150*/  @P4 STG.E.U16 desc[UR36][R8.64+0x170], R15 ;  /* 0x0001700f08004986 */ /* 0x000fe2000c101524 */
[----:B------:R-:W-:-:S03]  /*27160*/  ISETP.GT.AND P3, PT, R0, RZ, P6 ;  /* 0x000000ff0000720c */ /* 0x000fc60003764270 */
[----:B------:R-:W-:Y:S01]  /*27170*/  @P1 STG.E.U16 desc[UR36][R8.64+0x172], R18 ;  /* 0x0001721208001986 */ /* 0x000fe2000c101524 */
[----:B------:R-:W-:-:S03]  /*27180*/  ISETP.GT.AND P1, PT, R0, RZ, P5 ;  /* 0x000000ff0000720c */ /* 0x000fc60002f24270 */
[----:B------:R-:W-:Y:S01]  /*27190*/  @P0 STG.E.U16 desc[UR36][R10.64+0x170], R19 ;  /* 0x000170130a000986 */ /* 0x000fe2000c101524 */
[----:B------:R-:W-:-:S03]  /*271a0*/  ISETP.GT.AND P0, PT, R0, 0x8, P6 ;  /* 0x000000080000780c */ /* 0x000fc60003704270 */
[----:B------:R0:W-:Y:S01]  /*271b0*/  @P2 STG.E.U16 desc[UR36][R10.64+0x172], R20 ;  /* 0x000172140a002986 */ /* 0x0001e2000c101524 */
[C---:B------:R-:W-:Y:S02]  /*271c0*/  ISETP.GT.AND P2, PT, R0.reuse, 0x8, P5 ;  /* 0x000000080000780c */ /* 0x040fe40002f44270 */
[C---:B------:R-:W-:Y:S02]  /*271d0*/  ISETP.GT.AND P5, PT, R3.reuse, 0xc8, PT ;  /* 0x000000c80300780c */ /* 0x040fe40003fa4270 */
[----:B------:R-:W-:Y:S01]  /*271e0*/  ISETP.GT.AND P4, PT, R3, 0xc9, PT ;  /* 0x000000c90300780c */ /* 0x000fe20003f84270 */
[----:B------:R-:W-:Y:S01]  /*271f0*/  @P1 STG.E.U16 desc[UR36][R4.64+0x180], R120 ;  /* 0x0001807804001986 */ /* 0x000fe2000c101524 */
[----:B------:R-:W-:-:S03]  /*27200*/  ISETP.GT.AND P1, PT, R0, RZ, P5 ;  /* 0x000000ff0000720c */ /* 0x000fc60002f24270 */
[----:B------:R-:W-:Y:S04]  /*27210*/  @P3 STG.E.U16 desc[UR36][R4.64+0x182], R121 ;  /* 0x0001827904003986 */ /* 0x000fe8000c101524 */
[----:B------:R-:W-:Y:S04]  /*27220*/  @P2 STG.E.U16 desc[UR36][R6.64+0x180], R122 ;  /* 0x0001807a06002986 */ /* 0x000fe8000c101524 */
[----:B------:R-:W-:Y:S01]  /*27230*/  @P0 STG.E.U16 desc[UR36][R6.64+0x182], R123 ;  /* 0x0001827b06000986 */ /* 0x000fe2000c101524 */
[----:B------:R-:W-:-:S03]  /*27240*/  ISETP.GT.AND P0, PT, R0, RZ, P4 ;  /* 0x000000ff0000720c */ /* 0x000fc60002704270 */
[----:B------:R-:W-:Y:S01]  /*27250*/  @P1 STG.E.U16 desc[UR36][R4.64+0x190], R124 ;  /* 0x0001907c04001986 */ /* 0x000fe2000c101524 */
[----:B------:R-:W-:-:S09]  /*27260*/  ISETP.GT.AND P1, PT, R0, 0x8, P5 ;  /* 0x000000080000780c */ /* 0x000fd20002f24270 */
[----:B------:R-:W-:Y:S01]  /*27270*/  @P0 STG.E.U16 desc[UR36][R4.64+0x192], R125 ;  /* 0x0001927d04000986 */ /* 0x000fe2000c101524 */
[----:B------:R-:W-:Y:S02]  /*27280*/  ISETP.GT.AND P0, PT, R0, 0x8, P4 ;  /* 0x000000080000780c */ /* 0x000fe40002704270 */
[----:B------:R-:W-:Y:S01]  /*27290*/  ISETP.GT.AND P3, PT, R3, 0xd0, PT ;  /* 0x000000d00300780c */ /* 0x000fe20003f64270 */
[----:B------:R-:W-:Y:S01]  /*272a0*/  @P1 STG.E.U16 desc[UR36][R6.64+0x190], R126 ;  /* 0x0001907e06001986 */ /* 0x000fe2000c101524 */
[----:B------:R-:W-:-:S09]  /*272b0*/  F2FP.F16.F32.PACK_AB R128, RZ, R128 ;  /* 0x00000080ff80723e */ /* 0x000fd200000000ff */
[----:B------:R-:W-:Y:S01]  /*272c0*/  @P0 STG.E.U16 desc[UR36][R6.64+0x192], R127 ;  /* 0x0001927f06000986 */ /* 0x000fe2000c101524 */
[----:B------:R-:W-:Y:S02]  /*272d0*/  ISETP.GT.AND P0, PT, R0, RZ, P3 ;  /* 0x000000ff0000720c */ /* 0x000fe40001f04270 */
[----:B------:R-:W-:Y:S01]  /*272e0*/  ISETP.GT.AND P2, PT, R3, 0xd1, PT ;  /* 0x000000d10300780c */ /* 0x000fe20003f44270 */
[----:B------:R-:W-:-:S10]  /*272f0*/  FMUL R129, R129, R2 ;  /* 0x0000000281817220 */ /* 0x000fd40000400000 */
[----:B------:R-:W-:Y:S01]  /*27300*/  @P0 STG.E.U16 desc[UR36][R4.64+0x1a0], R128 ;  /* 0x0001a08004000986 */ /* 0x000fe2000c101524 */
[----:B0-----:R-:W-:-:S04]  /*27310*/  IADD3 R10, P0, R13, R8, RZ ;  /* 0x000000080d0a7210 */ /* 0x001fc80007f1e0ff */
[----:B------:R-:W-:Y:S02]  /*27320*/  IADD3.X R11, R14, R9, RZ, P0, !PT ;  /* 0x000000090e0b7210 */ /* 0x000fe400007fe4ff */
[----:B------:R-:W-:Y:S02]  /*27330*/  ISETP.GT.AND P0, PT, R0, RZ, P2 ;  /* 0x000000ff0000720c */ /* 0x000fe40001704270 */
[----:B------:R-:W-:Y:S01]  /*27340*/  F2FP.F16.F32.PACK_AB R129, RZ, R129 ;  /* 0x00000081ff81723e */ /* 0x000fe200000000ff */
[----:B------:R-:W-:-:S10]  /*27350*/  FMUL R130, R130, R2 ;  /* 0x0000000282827220 */ /* 0x000fd40000400000 */
[----:B------:R-:W-:Y:S01]  /*27360*/  @P0 STG.E.U16 desc[UR36][R4.64+0x1a2], R129 ;  /* 0x0001a28104000986 */ /* 0x000fe2000c101524 */
[----:B------:R-:W-:Y:S02]  /*27370*/  ISETP.GT.AND P0, PT, R0, 0x8, P3 ;  /* 0x000000080000780c */ /* 0x000fe40001f04270 */
[----:B------:R-:W-:Y:S01]  /*27380*/  F2FP.F16.F32.PACK_AB R130, RZ, R130 ;  /* 0x00000082ff82723e */ /* 0x000fe200000000ff */
[----:B------:R-:W-:-:S10]  /*27390*/  FMUL R131, R131, R2 ;  /* 0x0000000283837220 */ /* 0x000fd40000400000 */
[----:B------:R-:W-:Y:S01]  /*273a0*/  @P0 STG.E.U16 desc[UR36][R6.64+0x1a0], R130 ;  /* 0x0001a08206000986 */ /* 0x000fe2000c101524 */
[----:B------:R-:W-:Y:S02]  /*273b0*/  ISETP.GT.AND P0, PT, R0, 0x8, P2 ;  /* 0x000000080000780c */ /* 0x000fe40001704270 */
[----:B------:R-:W-:Y:S02]  /*273c0*/  F2FP.F16.F32.PACK_AB R131, RZ, R131 ;  /* 0x00000083ff83723e */ /* 0x000fe400000000ff */
[----:B------:R-:W-:Y:S01]  /*273d0*/  ISETP.GT.AND P2, PT, R3, 0xd8, PT ;  /* 0x000000d80300780c */ /* 0x000fe20003f44270 */
[----:B------:R-:W-:-:S08]  /*273e0*/  FMUL R132, R132, R2 ;  /* 0x0000000284847220 */ /* 0x000fd00000400000 */
[----:B------:R-:W-:Y:S01]  /*273f0*/  @P0 STG.E.U16 desc[UR36][R6.64+0x1a2], R131 ;  /* 0x0001a28306000986 */ /* 0x000fe2000c101524 */
[----:B------:R-:W-:Y:S02]  /*27400*/  ISETP.GT.AND P0, PT, R0, RZ, P2 ;  /* 0x000000ff0000720c */ /* 0x000fe40001704270 */
[----:B------:R-:W-:Y:S02]  /*27410*/  F2FP.F16.F32.PACK_AB R132, RZ, R132 ;  /* 0x00000084ff84723e */ /* 0x000fe400000000ff */
[----:B------:R-:W-:Y:S01]  /*27420*/  ISETP.GT.AND P1, PT, R3, 0xd9, PT ;  /* 0x000000d90300780c */ /* 0x000fe20003f24270 */
[----:B------:R-:W-:-:S08]  /*27430*/  FMUL R133, R133, R2 ;  /* 0x0000000285857220 */ /* 0x000fd00000400000 */
[----:B------:R-:W-:Y:S01]  /*27440*/  @P0 STG.E.U16 desc[UR36][R4.64+0x1b0], R132 ;  /* 0x0001b08404000986 */ /* 0x000fe2000c101524 */
        /* <DEDUP_REMOVED lines=333> */
[----:B------:R-:W-:Y:S01]  /*28920*/  F2FP.F16.F32.PACK_AB R207, RZ, R207 ;  /* 0x000000cfffcf723e */ /* 0x000fe200000000ff */
[----:B------:R-:W-:-:S10]  /*28930*/  FMUL R208, R208, R2 ;  /* 0x00000002d0d07220 */ /* 0x000fd40000400000 */
[----:B------:R-:W-:Y:S01]  /*28940*/  @P0 STG.E.U16 desc[UR36][R6.64+0x2d2], R207 ;  /* 0x0002d2cf06000986 */ /* 0x000fe2000c101524 */
[----:B------:R-:W-:-:S04]  /*28950*/  ISETP.GT.AND P0, PT, R3, 0x170, PT ;  /* 0x000001700300780c */ /* 0x000fc80003f04270 */
        /* <DEDUP_REMOVED lines=22> */
[----:B------:R-:W-:-:S04]  /*28ac0*/  ISETP.GT.AND P1, PT, R3, 0x179, PT ;  /* 0x000001790300780c */ /* 0x000fc80003f24270 */
[----:B------:R-:W-:Y:S02]  /*28ad0*/  ISETP.GT.AND P6, PT, R0, RZ, P1 ;  /* 0x000000ff0000720c */ /* 0x000fe40000fc4270 */
[----:B------:R-:W-:Y:S01]  /*28ae0*/  F2FP.F16.F32.PACK_AB R213, RZ, R213 ;  /* 0x000000d5ffd5723e */ /* 0x000fe200000000ff */
[----:B------:R-:W-:-:S10]  /*28af0*/  FMUL R214, R214, R2 ;  /* 0x00000002d6d67220 */ /* 0x000fd40000400000 */
[----:B------:R0:W-:Y:S01]  /*28b00*/  @P6 STG.E.U16 desc[UR36][R4.64+0x2f2], R213 ;  /* 0x0002f2d504006986 */ /* 0x0001e2000c101524 */
[----:B------:R-:W-:Y:S02]  /*28b10*/  ISETP.GT.AND P6, PT, R0, 0x8, P2 ;  /* 0x000000080000780c */ /* 0x000fe400017c4270 */
[----:B------:R-:W-:Y:S01]  /*28b20*/  F2FP.F16.F32.PACK_AB R214, RZ, R214 ;  /* 0x000000d6ffd6723e */ /* 0x000fe200000000ff */
[----:B------:R-:W-:-:S10]  /*28b30*/  FMUL R215, R215, R2 ;  /* 0x00000002d7d77220 */ /* 0x000fd40000400000 */
[----:B0-----:R-:W-:Y:S02]  /*28b40*/  @P6 IMAD.MOV.U32 R4, RZ, RZ, R6 ;  /* 0x000000ffff046224 */ /* 0x001fe400078e0006 */
[----:B------:R-:W-:-:S05]  /*28b50*/  @P6 IMAD.MOV.U32 R5, RZ, RZ, R7 ;  /* 0x000000ffff056224 */ /* 0x000fca00078e0007 */
[----:B------:R0:W-:Y:S01]  /*28b60*/  @P6 STG.E.U16 desc[UR36][R4.64+0x2f0], R214 ;  /* 0x0002f0d604006986 */ /* 0x0001e2000c101524 */
[----:B------:R-:W-:Y:S02]  /*28b70*/  ISETP.GT.AND P6, PT, R0, 0x8, P1 ;  /* 0x000000080000780c */ /* 0x000fe40000fc4270 */
[----:B------:R-:W-:Y:S01]  /*28b80*/  F2FP.F16.F32.PACK_AB R215, RZ, R215 ;  /* 0x000000d7ffd7723e */ /* 0x000fe200000000ff */
[----:B------:R-:W-:-:S10]  /*28b90*/  FMUL R24, R24, R2 ;  /* 0x0000000218187220 */ /* 0x000fd40000400000 */
[----:B------:R0:W-:Y:S01]  /*28ba0*/  @P6 STG.E.U16 desc[UR36][R6.64+0x2f2], R215 ;  /* 0x0002f2d706006986 */ /* 0x0001e2000c101524 */
[----:B------:R-:W-:-:S04]  /*28bb0*/  ISETP.GT.AND P6, PT, R3, 0xc0, PT ;  /* 0x000000c00300780c */ /* 0x000fc80003fc4270 */
        /* <DEDUP_REMOVED lines=419> */
[C---:B------:R-:W-:Y:S02]  /*2a5f0*/  ISETP.GT.AND P6, PT, R0.reuse, 0x80, P5 ;  /* 0x000000800000780c */ /* 0x040fe40002fc4270 */
[----:B------:R-:W-:Y:S02]  /*2a600*/  F2FP.F16.F32.PACK_AB R108, RZ, R108 ;  /* 0x0000006cff6c723e */ /* 0x000fe400000000ff */
[----:B------:R-:W-:Y:S01]  /*2a610*/  ISETP.GT.AND P5, PT, R0, 0x88, P5 ;  /* 0x000000880000780c */ /* 0x000fe20002fa4270 */
[-C--:B------:R-:W-:Y:S01]  /*2a620*/  FMUL R109, R109, R2.reuse ;  /* 0x000000026d6d7220 */ /* 0x080fe20000400000 */
[-C--:B------:R-:W-:Y:S01]  /*2a630*/  FMUL R110, R110, R2.reuse ;  /* 0x000000026e6e7220 */ /* 0x080fe20000400000 */
[----:B------:R-:W-:-:S06]  /*2a640*/  FMUL R111, R111, R2 ;  /* 0x000000026f6f7220 */ /* 0x000fcc0000400000 */
[----:B------:R0:W-:Y:S01]  /*2a650*/  @P6 STG.E.U16 desc[UR36][R8.64+0x2d0], R108 ;  /* 0x0002d06c08006986 */ /* 0x0001e2000c101524 */
[C---:B------:R-:W-:Y:S02]  /*2a660*/  ISETP.GT.AND P6, PT, R0.reuse, 0x80, P4 ;  /* 0x000000800000780c */ /* 0x040fe400027c4270 */
[----:B------:R-:W-:Y:S02]  /*2a670*/  ISETP.GT.AND P4, PT, R0, 0x88, P4 ;  /* 0x000000880000780c */ /* 0x000fe40002784270 */
[----:B------:R-:W-:Y:S02]  /*2a680*/  F2FP.F16.F32.PACK_AB R109, RZ, R109 ;  /* 0x0000006dff6d723e */ /* 0x000fe400000000ff */
[----:B------:R-:W-:Y:S02]  /*2a690*/  F2FP.F16.F32.PACK_AB R110, RZ, R110 ;  /* 0x0000006eff6e723e */ /* 0x000fe400000000ff */
[----:B------:R-:W-:-:S05]  /*2a6a0*/  F2FP.F16.F32.PACK_AB R111, RZ, R111 ;  /* 0x0000006fff6f723e */ /* 0x000fca00000000ff */
[----:B------:R0:W-:Y:S04]  /*2a6b0*/  @P6 STG.E.U16 desc[UR36][R8.64+0x2d2], R109 ;  /* 0x0002d26d08006986 */ /* 0x0001e8000c101524 */
[----:B------:R0:W-:Y:S01]  /*2a6c0*/  @P5 STG.E.U16 desc[UR36][R10.64+0x2d0], R110 ;  /* 0x0002d06e0a005986 */ /* 0x0001e2000c101524 */
[----:B------:R-:W-:-:S03]  /*2a6d0*/  ISETP.GT.AND P5, PT, R0, 0x80, P0 ;  /* 0x000000800000780c */ /* 0x000fc600007a4270 */
[----:B------:R0:W-:Y:S01]  /*2a6e0*/  @P4 STG.E.U16 desc[UR36][R10.64+0x2d2], R111 ;  /* 0x0002d26f0a004986 */ /* 0x0001e2000c101524 */
[----:B------:R-:W-:Y:S01]  /*2a6f0*/  ISETP.GT.AND P4, PT, R0, 0x80, P3 ;  /* 0x000000800000780c */ /* 0x000fe20001f84270 */
[-C--:B------:R-:W-:Y:S01]  /*2a700*/  FMUL R112, R112, R2.reuse ;  /* 0x0000000270707220 */ /* 0x080fe20000400000 */
[----:B------:R-:W-:-:S04]  /*2a710*/  FMUL R113, R113, R2 ;  /* 0x0000000271717220 */ /* 0x000fc80000400000 */
[----:B------:R-:W-:Y:S02]  /*2a720*/  F2FP.F16.F32.PACK_AB R112, RZ, R112 ;  /* 0x00000070ff70723e */ /* 0x000fe400000000ff */
[----:B------:R-:W-:Y:S02]  /*2a730*/  F2FP.F16.F32.PACK_AB R113, RZ, R113 ;  /* 0x00000071ff71723e */ /* 0x000fe400000000ff */
[C---:B------:R-:W-:Y:S01]  /*2a740*/  ISETP.GT.AND P0, PT, R0.reuse, 0x88, P0 ;  /* 0x000000880000780c */ /* 0x040fe20000704270 */
[----:B------:R0:W-:Y:S01]  /*2a750*/  @P5 STG.E.U16 desc[UR36][R8.64+0x2e0], R112 ;  /* 0x0002e07008005986 */ /* 0x0001e2000c101524 */
[C---:B------:R-:W-:Y:S02]  /*2a760*/  ISETP.GT.AND P3, PT, R0.reuse, 0x88, P3 ;  /* 0x000000880000780c */ /* 0x040fe40001f64270 */
[C---:B------:R-:W-:Y:S01]  /*2a770*/  ISETP.GT.AND P5, PT, R0.reuse, 0x80, P2 ;  /* 0x000000800000780c */ /* 0x040fe200017a4270 */
[----:B------:R0:W-:Y:S01]  /*2a780*/  @P4 STG.E.U16 desc[UR36][R8.64+0x2e2], R113 ;  /* 0x0002e27108004986 */ /* 0x0001e2000c101524 */
[----:B------:R-:W-:Y:S01]  /*2a790*/  ISETP.GT.AND P4, PT, R0, 0x80, P1 ;  /* 0x000000800000780c */ /* 0x000fe20000f84270 */
[-C--:B------:R-:W-:Y:S01]  /*2a7a0*/  FMUL R114, R114, R2.reuse ;  /* 0x0000000272727220 */ /* 0x080fe20000400000 */
[C---:B------:R-:W-:Y:S01]  /*2a7b0*/  ISETP.GT.AND P2, PT, R0.reuse, 0x88, P2 ;  /* 0x000000880000780c */ /* 0x040fe20001744270 */
[-C--:B------:R-:W-:Y:S01]  /*2a7c0*/  FMUL R115, R115, R2.reuse ;  /* 0x0000000273737220 */ /* 0x080fe20000400000 */
[----:B------:R-:W-:Y:S01]  /*2a7d0*/  ISETP.GT.AND P1, PT, R0, 0x88, P1 ;  /* 0x000000880000780c */ /* 0x000fe20000f24270 */
[-C--:B------:R-:W-:Y:S01]  /*2a7e0*/  FMUL R116, R116, R2.reuse ;  /* 0x0000000274747220 */ /* 0x080fe20000400000 */
[-C--:B------:R-:W-:Y:S01]  /*2a7f0*/  FMUL R117, R117, R2.reuse ;  /* 0x0000000275757220 */ /* 0x080fe20000400000 */
[-C--:B------:R-:W-:Y:S01]  /*2a800*/  FMUL R118, R118, R2.reuse ;  /* 0x0000000276767220 */ /* 0x080fe20000400000 */
[----:B------:R-:W-:Y:S01]  /*2a810*/  FMUL R119, R119, R2 ;  /* 0x0000000277777220 */ /* 0x000fe20000400000 */
[----:B------:R-:W-:-:S02]  /*2a820*/  F2FP.F16.F32.PACK_AB R114, RZ, R114 ;  /* 0x00000072ff72723e */ /* 0x000fc400000000ff */
[----:B------:R-:W-:Y:S02]  /*2a830*/  F2FP.F16.F32.PACK_AB R115, RZ, R115 ;  /* 0x00000073ff73723e */ /* 0x000fe400000000ff */
[----:B------:R-:W-:Y:S02]  /*2a840*/  F2FP.F16.F32.PACK_AB R116, RZ, R116 ;  /* 0x00000074ff74723e */ /* 0x000fe400000000ff */
[----:B------:R-:W-:Y:S02]  /*2a850*/  F2FP.F16.F32.PACK_AB R117, RZ, R117 ;  /* 0x00000075ff75723e */ /* 0x000fe400000000ff */
[----:B------:R-:W-:Y:S02]  /*2a860*/  F2FP.F16.F32.PACK_AB R118, RZ, R118 ;  /* 0x00000076ff76723e */ /* 0x000fe400000000ff */
[----:B------:R-:W-:Y:S01]  /*2a870*/  F2FP.F16.F32.PACK_AB R119, RZ, R119 ;  /* 0x00000077ff77723e */ /* 0x000fe200000000ff */
[----:B------:R0:W-:Y:S04]  /*2a880*/  @P0 STG.E.U16 desc[UR36][R10.64+0x2e0], R114 ;  /* 0x0002e0720a000986 */ /* 0x0001e8000c101524 */
[----:B------:R0:W-:Y:S04]  /*2a890*/  @P3 STG.E.U16 desc[UR36][R10.64+0x2e2], R115 ;  /* 0x0002e2730a003986 */ /* 0x0001e8000c101524 */
[----:B------:R0:W-:Y:S04]  /*2a8a0*/  @P5 STG.E.U16 desc[UR36][R8.64+0x2f0], R116 ;  /* 0x0002f07408005986 */ /* 0x0001e8000c101524 */
[----:B------:R0:W-:Y:S04]  /*2a8b0*/  @P4 STG.E.U16 desc[UR36][R8.64+0x2f2], R117 ;  /* 0x0002f27508004986 */ /* 0x0001e8000c101524 */
[----:B------:R0:W-:Y:S04]  /*2a8c0*/  @P2 STG.E.U16 desc[UR36][R10.64+0x2f0], R118 ;  /* 0x0002f0760a002986 */ /* 0x0001e8000c101524 */
[----:B------:R0:W-:Y:S02]  /*2a8d0*/  @P1 STG.E.U16 desc[UR36][R10.64+0x2f2], R119 ;  /* 0x0002f2770a001986 */ /* 0x0001e4000c101524 */
.L_x_798:
[----:B------:R-:W-:Y:S05]  /*2a8e0*/  BSYNC B0 ;  /* 0x0000000000007941 */ /* 0x000fea0003800000 */
.L_x_34:
[----:B0-----:R-:W2:Y:S04]  /*2a8f0*/  LDL.LU R5, [R1+0x30c] ;  /* 0x00030c0001057983 */ /* 0x001ea80000300800 */
[----:B------:R-:W2:Y:S01]  /*2a900*/  LDL.LU R4, [R1+0x310] ;  /* 0x0003100001047983 */ /* 0x000ea20000300800 */
[----:B------:R-:W-:Y:S01]  /*2a910*/  ULDC UR4, c[0x0][0xc] ;  /* 0x0000030000047ab9 */ /* 0x000fe20000000800 */
[----:B------:R-:W-:Y:S01]  /*2a920*/  ULDC UR5, c[0x0][0x10] ;  /* 0x0000040000057ab9 */ /* 0x000fe20000000800 */
[----:B------:R-:W2:Y:S01]  /*2a930*/  LDC R3, c[0x0][0x14] ;  /* 0x00000500ff037b82 */ /* 0x000ea20000000800 */
[----:B------:R-:W-:Y:S01]  /*2a940*/  UIMAD.WIDE.U32 UR4, UR4, UR5, URZ ;  /* 0x00000005040472a5 */ /* 0x000fe2000f8e003f */
[----:B------:R-:W-:Y:S01]  /*2a950*/  PRMT R0, RZ, 0x7610, R0 ;  /* 0x00007610ff007816 */ /* 0x000fe20000000000 */
[----:B------:R-:W-:-:S04]  /*2a960*/  IMAD.MOV.U32 R19, RZ, RZ, -0x1 ;  /* 0xffffffffff137424 */ /* 0x000fc800078e00ff */
[----:B--2---:R-:W-:-:S04]  /*2a970*/  IMAD.WIDE.U32 R4, R3, UR4, R4 ;  /* 0x0000000403047c25 */ /* 0x004fc8000f8e0004 */
[----:B------:R-:W-:Y:S01]  /*2a980*/  IMAD R3, R3, UR5, RZ ;  /* 0x0000000503037c24 */ /* 0x000fe2000f8e02ff */
[----:B------:R-:W-:Y:S01]  /*2a990*/  ULDC.64 UR4, c[0x0][0x650] ;  /* 0x0001940000047ab9 */ /* 0x000fe20000000a00 */
[----:B------:R-:W-:Y:S01]  /*2a9a0*/  IMAD.MOV.U32 R25, RZ, RZ, R4 ;  /* 0x000000ffff197224 */ /* 0x000fe200078e0004 */
[----:B------:R-:W-:Y:S01]  /*2a9b0*/  ISETP.GE.U32.AND P0, PT, R4, UR4, PT ;  /* 0x0000000404007c0c */ /* 0x000fe2000bf06070 */
[----:B------:R-:W-:Y:S02]  /*2a9c0*/  IMAD.IADD R28, R5, 0x1, R3 ;  /* 0x00000001051c7824 */ /* 0x000fe400078e0203 */
[----:B------:R-:W-:-:S03]  /*2a9d0*/  IMAD.MOV.U32 R3, RZ, RZ, -0x1 ;  /* 0xffffffffff037424 */ /* 0x000fc600078e00ff */
[----:B------:R0:W-:Y:S01]  /*2a9e0*/  STL [R1+0x30c], R28 ;  /* 0x00030c1c01007387 */ /* 0x0001e20000100800 */
[----:B------:R-:W-:-:S03]  /*2a9f0*/  ISETP.GE.U32.AND.EX P0, PT, R28, UR5, PT, P0 ;  /* 0x000000051c007c0c */ /* 0x000fc6000bf06100 */
[----:B------:R0:W-:Y:S04]  /*2aa00*/  STL [R1+0x310], R25 ;  /* 0x0003101901007387 */ /* 0x0001e80000100800 */
[----:B------:R0:W-:Y:S06]  /*2aa10*/  STL [R1+0x308], R3 ;  /* 0x0003080301007387 */ /* 0x0001ec0000100800 */
[----:B------:R-:W-:Y:S05]  /*2aa20*/  @P0 BRA `(.L_x_799) ;  /* 0x0000000400740947 */ /* 0x000fea0003800000 */
[----:B------:R-:W2:Y:S01]  /*2aa30*/  S2R R18, SR_CTAID.X ;  /* 0x0000000000127919 */ /* 0x000ea20000002500 */
[----:B---3--:R-:W3:Y:S01]  /*2aa40*/  LDC.64 R10, c[0x0][0x628] ;  /* 0x00018a00ff0a7b82 */ /* 0x008ee20000000a00 */
[----:B------:R-:W-:Y:S01]  /*2aa50*/  ULDC UR4, c[0x0][0x150] ;  /* 0x0000540000047ab9 */ /* 0x000fe20000000800 */
[----:B----4-:R-:W-:Y:S01]  /*2aa60*/  MOV R8, R25 ;  /* 0x0000001900087202 */ /* 0x010fe20000000f00 */
[----:B------:R-:W4:Y:S01]  /*2aa70*/  S2R R20, SR_CTAID.Y ;  /* 0x0000000000147919 */ /* 0x000f220000002600 */
[----:B------:R-:W-:-:S04]  /*2aa80*/  IMAD.MOV.U32 R9, RZ, RZ, R28 ;  /* 0x000000ffff097224 */ /* 0x000fc800078e001c */
[----:B------:R-:W0:Y:S08]  /*2aa90*/  LDC R21, c[0x0][0x144] ;  /* 0x00005100ff157b82 */ /* 0x000e300000000800 */
[----:B-1----:R-:W1:Y:S08]  /*2aaa0*/  LDC R12, c[0x0][0x630] ;  /* 0x00018c00ff0c7b82 */ /* 0x002e700000000800 */
[----:B------:R-:W0:Y:S01]  /*2aab0*/  LDC.64 R14, c[0x0][0x620] ;  /* 0x00018800ff0e7b82 */ /* 0x000e220000000a00 */
[----:B---3--:R-:W-:-:S04]  /*2aac0*/  ISETP.NE.U32.AND P0, PT, R10, RZ, PT ;  /* 0x000000ff0a00720c */ /* 0x008fc80003f05070 */
[----:B------:R-:W-:Y:S02]  /*2aad0*/  ISETP.NE.AND.EX P0, PT, R11, RZ, PT, P0 ;  /* 0x000000ff0b00720c */ /* 0x000fe40003f05300 */
[----:B--2---:R-:W-:-:S05]  /*2aae0*/  I2FP.F32.U32 R0, R18 ;  /* 0x0000001200007245 */ /* 0x004fca0000201000 */
[----:B------:R-:W-:-:S04]  /*2aaf0*/  FMUL R0, R0, UR4 ;  /* 0x0000000400007c20 */ /* 0x000fc80008400000 */
[----:B------:R2:W3:Y:S02]  /*2ab00*/  F2I.U32.TRUNC.NTZ R19, R0 ;  /* 0x0000000000137305 */ /* 0x0004e4000020f000 */
[----:B-1--4-:R-:W-:Y:S05]  /*2ab10*/  @!P0 BRA `(.L_x_800) ;  /* 0x0000000000288947 */ /* 0x012fea0003800000 */
[----:B--2---:R-:W0:Y:S02]  /*2ab20*/  LDC R0, c[0x0][0x634] ;  /* 0x00018d00ff007b82 */ /* 0x004e240000000800 */
[----:B0-----:R-:W-:-:S05]  /*2ab30*/  IADD3 R3, P0, R25, R0, RZ ;  /* 0x0000000019037210 */ /* 0x001fca0007f1e0ff */
        /* <DEDUP_REMOVED lines=8> */
.L_x_800:
[-CC-:B------:R-:W-:Y:S01]  /*2abc0*/  SHF.R.U64 R13, R8, R12.reuse, R9.reuse ;  /* 0x0000000c080d7219 */ /* 0x180fe20000001209 */
[----:B------:R-:W1:Y:S01]  /*2abd0*/  LDC.64 R26, c[0x0][0x640] ;  /* 0x00019000ff1a7b82 */ /* 0x000e620000000a00 */
[----:B--2---:R-:W-:Y:S01]  /*2abe0*/  SHF.R.U32.HI R0, RZ, R12, R9 ;  /* 0x0000000cff007219 */ /* 0x004fe20000011609 */
[----:B---3--:R-:W-:Y:S01]  /*2abf0*/  IMAD.MOV R19, RZ, RZ, -R19 ;  /* 0x000000ffff137224 */ /* 0x008fe200078e0a13 */
[----:B0-----:R-:W-:Y:S01]  /*2ac00*/  IADD3 R3, P0, RZ, -R13, RZ ;  /* 0x8000000dff037210 */ /* 0x001fe20007f1e0ff */
[----:B------:R-:W-:Y:S01]  /*2ac10*/  ULDC UR4, c[0x0][0x154] ;  /* 0x0000550000047ab9 */ /* 0x000fe20000000800 */
[----:B------:R-:W-:Y:S01]  /*2ac20*/  MOV R4, R25 ;  /* 0x0000001900047202 */ /* 0x000fe20000000f00 */
[----:B------:R-:W-:Y:S02]  /*2ac30*/  IMAD R21, R21, R19, R18 ;  /* 0x0000001315157224 */ /* 0x000fe400078e0212 */
[----:B------:R-:W0:Y:S01]  /*2ac40*/  LDC R6, c[0x0][0x618] ;  /* 0x00018600ff067b82 */ /* 0x000e220000000800 */
[----:B------:R-:W-:-:S02]  /*2ac50*/  IMAD.X R5, RZ, RZ, ~R0, P0 ;  /* 0x000000ffff057224 */ /* 0x000fc400000e0e00 */
[----:B------:R-:W-:Y:S02]  /*2ac60*/  IMAD.MOV.U32 R7, RZ, RZ, 0x1 ;  /* 0x00000001ff077424 */ /* 0x000fe400078e00ff */
[-C--:B------:R-:W-:Y:S02]  /*2ac70*/  IMAD R0, R5, R14.reuse, RZ ;  /* 0x0000000e05007224 */ /* 0x080fe400078e02ff */
[----:B------:R-:W-:Y:S01]  /*2ac80*/  IMAD.MOV.U32 R5, RZ, RZ, R28 ;  /* 0x000000ffff057224 */ /* 0x000fe200078e001c */
[----:B------:R-:W2:Y:S01]  /*2ac90*/  LDC R8, c[0x0][0x608] ;  /* 0x00018200ff087b82 */ /* 0x000ea20000000800 */
[----:B------:R-:W-:-:S04]  /*2aca0*/  IMAD.WIDE.U32 R4, R3, R14, R4 ;  /* 0x0000000e03047225 */ /* 0x000fc800078e0004 */
[----:B------:R-:W-:-:S03]  /*2acb0*/  IMAD R3, R3, R15, R0 ;  /* 0x0000000f03037224 */ /* 0x000fc600078e0200 */
[----:B------:R-:W3:Y:S01]  /*2acc0*/  LDC R24, c[0x0][0x658] ;  /* 0x00019600ff187b82 */ /* 0x000ee20000000800 */
[----:B------:R-:W-:Y:S01]  /*2acd0*/  I2FP.F32.U32 R0, R20 ;  /* 0x0000001400007245 */ /* 0x000fe20000201000 */
[----:B------:R-:W-:Y:S01]  /*2ace0*/  IMAD.IADD R3, R5, 0x1, R3 ;  /* 0x0000000105037824 */ /* 0x000fe200078e0203 */
[----:B-1----:R-:W-:Y:S01]  /*2acf0*/  ISETP.NE.U32.AND P0, PT, R26, RZ, PT ;  /* 0x000000ff1a00720c */ /* 0x002fe20003f05070 */
[----:B------:R-:W-:Y:S02]  /*2ad00*/  IMAD.MOV.U32 R5, RZ, RZ, -0x1 ;  /* 0xffffffffff057424 */ /* 0x000fe400078e00ff */
[----:B------:R-:W-:Y:S02]  /*2ad10*/  FMUL R0, R0, UR4 ;  /* 0x0000000400007c20 */ /* 0x000fe40008400000 */
[----:B------:R-:W1:Y:S01]  /*2ad20*/  LDC R19, c[0x0][0x148] ;  /* 0x00005200ff137b82 */ /* 0x000e620000000800 */
[----:B0-----:R-:W-:Y:S01]  /*2ad30*/  SHF.R.U64 R12, R4, R6, R3 ;  /* 0x00000006040c7219 */ /* 0x001fe20000001203 */
[----:B------:R0:W4:Y:S01]  /*2ad40*/  F2I.U32.TRUNC.NTZ R15, R0 ;  /* 0x00000000000f7305 */ /* 0x000122000020f000 */
[----:B------:R-:W-:-:S02]  /*2ad50*/  ISETP.NE.AND.EX P0, PT, R27, RZ, PT, P0 ;  /* 0x000000ff1b00720c */ /* 0x000fc40003f05300 */
[----:B------:R-:W-:-:S03]  /*2ad60*/  SHF.R.U32.HI R3, RZ, R6, R3 ;  /* 0x00000006ff037219 */ /* 0x000fc60000011603 */
[----:B------:R-:W0:Y:S01]  /*2ad70*/  LDC R18, c[0x0][0x600] ;  /* 0x00018000ff127b82 */ /* 0x000e220000000800 */
[-CC-:B--2---:R-:W-:Y:S02]  /*2ad80*/  SHF.R.U64 R10, R12, R8.reuse, R3.reuse ;  /* 0x000000080c0a7219 */ /* 0x184fe40000001203 */
[----:B------:R-:W-:-:S05]  /*2ad90*/  SHF.R.U32.HI R3, RZ, R8, R3 ;  /* 0x00000008ff037219 */ /* 0x000fca0000011603 */
[----:B------:R-:W2:Y:S01]  /*2ada0*/  LDC R28, c[0x0][0x648] ;  /* 0x00019200ff1c7b82 */ /* 0x000ea20000000800 */
[-C--:B---3--:R-:W-:Y:S02]  /*2adb0*/  SHF.L.U32 R4, R5, R24.reuse, RZ ;  /* 0x0000001805047219 */ /* 0x088fe400000006ff */
[--C-:B------:R-:W-:Y:S02]  /*2adc0*/  SHF.R.U64 R14, R10, R24, R3.reuse ;  /* 0x000000180a0e7219 */ /* 0x100fe40000001203 */
[----:B------:R-:W-:Y:S02]  /*2add0*/  LOP3.LUT R25, RZ, R4, RZ, 0x33, !PT ;  /* 0x00000004ff197212 */ /* 0x000fe400078e33ff */
[-C--:B------:R-:W-:Y:S01]  /*2ade0*/  SHF.R.U32.HI R5, RZ, R24.reuse, R3 ;  /* 0x00000018ff057219 */ /* 0x080fe20000011603 */
[----:B------:R-:W3:Y:S01]  /*2adf0*/  LDC R29, c[0x0][0x638] ;  /* 0x00018e00ff1d7b82 */ /* 0x000ee20000000800 */
[----:B------:R-:W-:Y:S01]  /*2ae00*/  SHF.L.U32 R234, R7, R24, RZ ;  /* 0x0000001807ea7219 */ /* 0x000fe200000006ff */
[----:B------:R-:W-:-:S06]  /*2ae10*/  IMAD.MOV.U32 R4, RZ, RZ, R14 ;  /* 0x000000ffff047224 */ /* 0x000fcc00078e000e */
[----:B------:R-:W0:Y:S01]  /*2ae20*/  LDC R30, c[0x0][0x610] ;  /* 0x00018400ff1e7b82 */ /* 0x000e220000000800 */
[----:B----4-:R-:W-:Y:S05]  /*2ae30*/  @!P0 BRA `(.L_x_801) ;  /* 0x0000000000288947 */ /* 0x010fea0003800000 */
[----:B------:R-:W4:Y:S02]  /*2ae40*/  LDC R3, c[0x0][0x64c] ;  /* 0x00019300ff037b82 */ /* 0x000f240000000800 */
[----:B----4-:R-:W-:-:S05]  /*2ae50*/  IADD3 R3, P0, R14, R3, RZ ;  /* 0x000000030e037210 */ /* 0x010fca0007f1e0ff */
[----:B------:R-:W-:-:S04]  /*2ae60*/  IMAD.X R11, RZ, RZ, R5, P0 ;  /* 0x000000ffff0b7224 */ /* 0x000fc800000e0605 */
[----:B------:R-:W-:-:S04]  /*2ae70*/  IMAD.WIDE.U32 R4, R11, R26, RZ ;  /* 0x0000001a0b047225 */ /* 0x000fc800078e00ff */
[----:B------:R-:W-:-:S04]  /*2ae80*/  IMAD.WIDE.U32 R6, P0, R3, R27, R4 ;  /* 0x0000001b03067225 */ /* 0x000fc80007800004 */
[----:B------:R-:W-:Y:S01]  /*2ae90*/  IMAD.WIDE.U32 R4, R3, R26, RZ ;  /* 0x0000001a03047225 */ /* 0x000fe200078e00ff */
[----:B------:R-:W-:-:S03]  /*2aea0*/  IADD3.X R9, RZ, RZ, RZ, P0, !PT ;  /* 0x000000ffff097210 */ /* 0x000fc600007fe4ff */
[----:B------:R-:W-:Y:S01]  /*2aeb0*/  IMAD.MOV.U32 R8, RZ, RZ, R7 ;  /* 0x000000ffff087224 */ /* 0x000fe200078e0007 */
[----:B------:R-:W-:-:S05]  /*2aec0*/  IADD3 RZ, P0, R5, R6, RZ ;  /* 0x0000000605ff7210 */ /* 0x000fca0007f1e0ff */
[----:B------:R-:W-:-:S08]  /*2aed0*/  IMAD.WIDE.U32.X R4, R11, R27, R8, P0 ;  /* 0x0000001b0b047225 */ /* 0x000fd000000e0408 */
.L_x_801:
[----:B------:R-:W4:Y:S01]  /*2aee0*/  LDC R3, c[0x0][0x65c] ;  /* 0x00019700ff037b82 */ /* 0x000f220000000800 */
[----:B------:R1:W-:Y:S01]  /*2aef0*/  STL [R1+0x308], R13 ;  /* 0x0003080d01007387 */ /* 0x0003e20000100800 */
[----:B0-2---:R-:W-:Y:S01]  /*2af00*/  SHF.R.U64 R0, R4, R28, R5 ;  /* 0x0000001c04007219 */ /* 0x005fe20000001205 */
[----:B------:R-:W-:Y:S01]  /*2af10*/  VIADD R7, R18, 0xffffffff ;  /* 0xffffffff12077836 */ /* 0x000fe20000000000 */
[----:B------:R-:W-:Y:S01]  /*2af20*/  LOP3.LUT R5, R10, R25, RZ, 0xc0, !PT ;  /* 0x000000190a057212 */ /* 0x000fe200078ec0ff */
[----:B------:R-:W-:Y:S02]  /*2af30*/  IMAD.MOV R15, RZ, RZ, -R15 ;  /* 0x000000ffff0f7224 */ /* 0x000fe400078e0a0f */
[----:B------:R-:W-:Y:S02]  /*2af40*/  IMAD.MOV.U32 R4, RZ, RZ, 0x1 ;  /* 0x00000001ff047424 */ /* 0x000fe400078e00ff */
[----:B------:R-:W-:Y:S01]  /*2af50*/  IMAD R234, R234, R0, R5 ;  /* 0x00000000eaea7224 */ /* 0x000fe200078e0205 */
[----:B------:R-:W-:-:S02]  /*2af60*/  LOP3.LUT R5, R12, R7, RZ, 0xc0, !PT ;  /* 0x000000070c057212 */ /* 0x000fc400078ec0ff */
[----:B----4-:R-:W-:Y:S01]  /*2af70*/  ISETP.NE.AND P0, PT, R3, 0x1, PT ;  /* 0x000000010300780c */ /* 0x010fe20003f05270 */
[----:B------:R-:W-:-:S04]  /*2af80*/  IMAD.MOV R3, RZ, RZ, -R0 ;  /* 0x000000ffff037224 */ /* 0x000fc800078e0a00 */
[----:B---3--:R-:W-:-:S04]  /*2af90*/  IMAD R0, R3, R29, R14 ;  /* 0x0000001d03007224 */ /* 0x008fc800078e020e */
[----:B------:R-:W-:Y:S01]  /*2afa0*/  IMAD R3, R0, R18, R5 ;  /* 0x0000001200037224 */ /* 0x000fe200078e0205 */
[----:B------:R-:W-:-:S03]  /*2afb0*/  PRMT R0, R4, 0x7610, R0 ;  /* 0x0000761004007816 */ /* 0x000fc60000000000 */
[----:B-1----:R-:W-:-:S04]  /*2afc0*/  @P0 IMAD R21, R19, R15, R20 ;  /* 0x0000000f13150224 */ /* 0x002fc800078e0214 */
[----:B------:R-:W-:-:S05]  /*2afd0*/  IMAD R234, R234, R30, R21 ;  /* 0x0000001eeaea7224 */ /* 0x000fca00078e0215 */
[----:B------:R-:W-:Y:S02]  /*2afe0*/  SEL R19, R3, R234, !P0 ;  /* 0x000000ea03137207 */ /* 0x000fe40004000000 */
[----:B------:R-:W-:-:S07]  /*2aff0*/  SEL R234, R234, R3, !P0 ;  /* 0x00000003eaea7207 */ /* 0x000fce0004000000 */
.L_x_799:
[----:B------:R-:W-:Y:S01]  /*2b000*/  LOP3.LUT P0, RZ, R0, 0xff, RZ, 0xc0, !PT ;  /* 0x000000ff00ff7812 */ /* 0x000fe2000780c0ff */
[----:B------:R-:W-:-:S12]  /*2b010*/  IMAD.MOV.U32 R18, RZ, RZ, R234 ;  /* 0x000000ffff127224 */ /* 0x000fd800078e00ea */
[----:B------:R-:W-:Y:S05]  /*2b020*/  @P0 BRA `(.L_x_802) ;  /* 0xfffffd6000900947 */ /* 0x000fea000383ffff */
[----:B------:R-:W-:Y:S05]  /*2b030*/  EXIT ;  /* 0x000000000000794d */ /* 0x000fea0003800000 */
.L_x_7:
[----:B------:R-:W2:Y:S01]  /*2b040*/  LDL R20, [R1+0x310] ;  /* 0x0003100001147983 */ /* 0x000ea20000100800 */
[----:B------:R-:W-:-:S03]  /*2b050*/  ULDC.64 UR4, c[0x0][0x650] ;  /* 0x0001940000047ab9 */ /* 0x000fc60000000a00 */
[----:B------:R-:W3:Y:S01]  /*2b060*/  LDL R21, [R1+0x30c] ;  /* 0x00030c0001157983 */ /* 0x000ee20000100800 */
[----:B------:R-:W-:Y:S01]  /*2b070*/  PRMT R4, RZ, 0x7610, R4 ;  /* 0x00007610ff047816 */ /* 0x000fe20000000004 */
[----:B------:R-:W-:Y:S01]  /*2b080*/  IMAD.MOV.U32 R5, RZ, RZ, -0x1 ;  /* 0xffffffffff057424 */ /* 0x000fe200078e00ff */
[----:B------:R-:W-:Y:S01]  /*2b090*/  MOV R3, 0xffffffff ;  /* 0xffffffff00037802 */ /* 0x000fe20000000f00 */
[----:B------:R-:W-:Y:S01]  /*2b0a0*/  IMAD.MOV.U32 R11, RZ, RZ, -0x1 ;  /* 0xffffffffff0b7424 */ /* 0x000fe200078e00ff */
[----:B--2---:R-:W-:-:S04]  /*2b0b0*/  ISETP.GE.U32.AND P0, PT, R20, UR4, PT ;  /* 0x0000000414007c0c */ /* 0x004fc8000bf06070 */
[----:B---3--:R-:W-:-:S13]  /*2b0c0*/  ISETP.GE.U32.AND.EX P0, PT, R21, UR5, PT, P0 ;  /* 0x0000000515007c0c */ /* 0x008fda000bf06100 */
[----:B------:R-:W-:Y:S05]  /*2b0d0*/  @P0 BRA `(.L_x_803) ;  /* 0x0000000400340947 */ /* 0x000fea0003800000 */
[----:B------:R-:W1:Y:S01]  /*2b0e0*/  LDC.64 R16, c[0x0][0x628] ;  /* 0x00018a00ff107b82 */ /* 0x000e620000000a00 */
[----:B------:R-:W-:Y:S02]  /*2b0f0*/  IMAD.MOV.U32 R12, RZ, RZ, R20 ;  /* 0x000000ffff0c7224 */ /* 0x000fe400078e0014 */
[----:B------:R-:W-:-:S05]  /*2b100*/  IMAD.MOV.U32 R13, RZ, RZ, R21 ;  /* 0x000000ffff0d7224 */ /* 0x000fca00078e0015 */
        /* <DEDUP_REMOVED lines=10> */
[----:B------:R-:W-:Y:S01]  /*2b1b0*/  IMAD.WIDE.U32 R4, R3, R16, RZ ;  /* 0x0000001003047225 */ /* 0x000fe200078e00ff */
[----:B------:R-:W-:-:S03]  /*2b1c0*/  MOV R12, R11 ;  /* 0x0000000b000c7202 */ /* 0x000fc60000000f00 */
[----:B------:R-:W-:Y:S01]  /*2b1d0*/  IMAD.X R13, RZ, RZ, RZ, P0 ;  /* 0x000000ffff0d7224 */ /* 0x000fe200000e06ff */
[----:B------:R-:W-:-:S05]  /*2b1e0*/  IADD3 RZ, P0, R5, R10, RZ ;  /* 0x0000000a05ff7210 */ /* 0x000fca0007f1e0ff */
[----:B------:R-:W-:-:S08]  /*2b1f0*/  IMAD.WIDE.U32.X R12, R15, R17, R12, P0 ;  /* 0x000000110f0c7225 */ /* 0x000fd000000e040c */
.L_x_804:
[----:B0-----:R-:W0:Y:S01]  /*2b200*/  LDC.64 R24, c[0x0][0x640] ;  /* 0x00019000ff187b82 */ /* 0x001e220000000a00 */
[-CC-:B------:R-:W-:Y:S01]  /*2b210*/  SHF.R.U64 R16, R12, R8.reuse, R13.reuse ;  /* 0x000000080c107219 */ /* 0x180fe2000000120d */
[----:B------:R-:W-:Y:S01]  /*2b220*/  IMAD.MOV.U32 R4, RZ, RZ, R20 ;  /* 0x000000ffff047224 */ /* 0x000fe200078e0014 */
[----:B------:R-:W-:Y:S01]  /*2b230*/  SHF.R.U32.HI R3, RZ, R8, R13 ;  /* 0x00000008ff037219 */ /* 0x000fe2000001160d */
[----:B------:R-:W-:Y:S01]  /*2b240*/  IMAD.MOV.U32 R5, RZ, RZ, R21 ;  /* 0x000000ffff057224 */ /* 0x000fe200078e0015 */
[----:B------:R-:W-:Y:S01]  /*2b250*/  IADD3 R11, P0, RZ, -R16, RZ ;  /* 0x80000010ff0b7210 */ /* 0x000fe20007f1e0ff */
[----:B------:R-:W-:Y:S02]  /*2b260*/  IMAD.MOV.U32 R23, RZ, RZ, 0x1 ;  /* 0x00000001ff177424 */ /* 0x000fe400078e00ff */
[----:B------:R-:W1:Y:S02]  /*2b270*/  LDC R10, c[0x0][0x618] ;  /* 0x00018600ff0a7b82 */ /* 0x000e640000000800 */
[----:B------:R-:W-:-:S02]  /*2b280*/  IMAD.X R3, RZ, RZ, ~R3, P0 ;  /* 0x000000ffff037224 */ /* 0x000fc400000e0e03 */
[----:B------:R-:W-:-:S04]  /*2b290*/  IMAD.WIDE.U32 R4, R11, R18, R4 ;  /* 0x000000120b047225 */ /* 0x000fc800078e0004 */
[----:B------:R-:W2:Y:S01]  /*2b2a0*/  LDC R12, c[0x0][0x608] ;  /* 0x00018200ff0c7b82 */ /* 0x000ea20000000800 */
[----:B------:R-:W-:-:S04]  /*2b2b0*/  IMAD R8, R3, R18, RZ ;  /* 0x0000001203087224 */ /* 0x000fc800078e02ff */
[----:B------:R-:W-:-:S03]  /*2b2c0*/  IMAD R3, R11, R19, R8 ;  /* 0x000000130b037224 */ /* 0x000fc600078e0208 */
[----:B------:R-:W3:Y:S01]  /*2b2d0*/  LDC R22, c[0x0][0x658] ;  /* 0x00019600ff167b82 */ /* 0x000ee20000000800 */
[----:B------:R-:W-:Y:S01]  /*2b2e0*/  IMAD.IADD R3, R5, 0x1, R3 ;  /* 0x0000000105037824 */ /* 0x000fe200078e0203 */
[----:B0-----:R-:W-:Y:S01]  /*2b2f0*/  ISETP.NE.U32.AND P0, PT, R24, RZ, PT ;  /* 0x000000ff1800720c */ /* 0x001fe20003f05070 */
[----:B------:R-:W-:-:S03]  /*2b300*/  IMAD.MOV.U32 R5, RZ, RZ, -0x1 ;  /* 0xffffffffff057424 */ /* 0x000fc600078e00ff */
[----:B------:R-:W-:Y:S02]  /*2b310*/  ISETP.NE.AND.EX P0, PT, R25, RZ, PT, P0 ;  /* 0x000000ff1900720c */ /* 0x000fe40003f05300 */
[----:B------:R-:W0:Y:S01]  /*2b320*/  LDC R17, c[0x0][0x600] ;  /* 0x00018000ff117b82 */ /* 0x000e220000000800 */
[-CC-:B-1----:R-:W-:Y:S02]  /*2b330*/  SHF.R.U64 R8, R4, R10.reuse, R3.reuse ;  /* 0x0000000a04087219 */ /* 0x182fe40000001203 */
[----:B------:R-:W-:-:S05]  /*2b340*/  SHF.R.U32.HI R3, RZ, R10, R3 ;  /* 0x0000000aff037219 */ /* 0x000fca0000011603 */
[----:B------:R-:W1:Y:S01]  /*2b350*/  LDC R19, c[0x0][0x648] ;  /* 0x00019200ff137b82 */ /* 0x000e620000000800 */
[-CC-:B--2---:R-:W-:Y:S02]  /*2b360*/  SHF.R.U64 R18, R8, R12.reuse, R3.reuse ;  /* 0x0000000c08127219 */ /* 0x184fe40000001203 */
[----:B------:R-:W-:-:S05]  /*2b370*/  SHF.R.U32.HI R3, RZ, R12, R3 ;  /* 0x0000000cff037219 */ /* 0x000fca0000011603 */
[----:B------:R-:W2:Y:S01]  /*2b380*/  LDC R21, c[0x0][0x638] ;  /* 0x00018e00ff157b82 */ /* 0x000ea20000000800 */
[-C--:B---3--:R-:W-:Y:S02]  /*2b390*/  SHF.L.U32 R4, R5, R22.reuse, RZ ;  /* 0x0000001605047219 */ /* 0x088fe400000006ff */
[--C-:B------:R-:W-:Y:S02]  /*2b3a0*/  SHF.R.U64 R20, R18, R22, R3.reuse ;  /* 0x0000001612147219 */ /* 0x100fe40000001203 */
[----:B------:R-:W-:Y:S02]  /*2b3b0*/  LOP3.LUT R27, RZ, R4, RZ, 0x33, !PT ;  /* 0x00000004ff1b7212 */ /* 0x000fe400078e33ff */
[----:B------:R-:W-:Y:S01]  /*2b3c0*/  SHF.R.U32.HI R5, RZ, R22, R3 ;  /* 0x00000016ff057219 */ /* 0x000fe20000011603 */
[----:B------:R-:W3:Y:S01]  /*2b3d0*/  LDC R26, c[0x0][0x610] ;  /* 0x00018400ff1a7b82 */ /* 0x000ee20000000800 */
[----:B------:R-:W-:Y:S01]  /*2b3e0*/  MOV R4, R20 ;  /* 0x0000001400047202 */ /* 0x000fe20000000f00 */
[----:B------:R-:W-:Y:S06]  /*2b3f0*/  @!P0 BRA `(.L_x_805) ;  /* 0x0000000000288947 */ /* 0x000fec0003800000 */
        /* <DEDUP_REMOVED lines=10> */
.L_x_805:
[----:B------:R-:W4:Y:S01]  /*2b4a0*/  LDC R3, c[0x0][0x65c] ;  /* 0x00019700ff037b82 */ /* 0x000f220000000800 */
[----:B-1----:R-:W-:Y:S01]  /*2b4b0*/  SHF.R.U64 R4, R4, R19, R5 ;  /* 0x0000001304047219 */ /* 0x002fe20000001205 */
[----:B0-----:R-:W-:Y:S01]  /*2b4c0*/  VIADD R11, R17, 0xffffffff ;  /* 0xffffffff110b7836 */ /* 0x001fe20000000000 */
[----:B------:R-:W-:-:S03]  /*2b4d0*/  SHF.L.U32 R5, R23, R22, RZ ;  /* 0x0000001617057219 */ /* 0x000fc600000006ff */
[----:B------:R-:W-:Y:S01]  /*2b4e0*/  IMAD.MOV R7, RZ, RZ, -R4 ;  /* 0x000000ffff077224 */ /* 0x000fe200078e0a04 */
[----:B------:R-:W-:Y:S02]  /*2b4f0*/  LOP3.LUT R8, R8, R11, RZ, 0xc0, !PT ;  /* 0x0000000b08087212 */ /* 0x000fe400078ec0ff */
[----:B------:R-:W-:Y:S02]  /*2b500*/  MOV R11, R16 ;  /* 0x00000010000b7202 */ /* 0x000fe40000000f00 */
[----:B----4-:R-:W-:Y:S02]  /*2b510*/  ISETP.NE.AND P0, PT, R3, 0x1, PT ;  /* 0x000000010300780c */ /* 0x010fe40003f05270 */
[----:B------:R-:W-:-:S05]  /*2b520*/  LOP3.LUT R3, R18, R27, RZ, 0xc0, !PT ;  /* 0x0000001b12037212 */ /* 0x000fca00078ec0ff */
[----:B------:R-:W-:Y:S02]  /*2b530*/  IMAD R5, R5, R4, R3 ;  /* 0x0000000405057224 */ /* 0x000fe400078e0203 */
[----:B--2---:R-:W-:Y:S02]  /*2b540*/  IMAD R3, R7, R21, R20 ;  /* 0x0000001507037224 */ /* 0x004fe400078e0214 */
[----:B------:R-:W-:Y:S02]  /*2b550*/  IMAD.MOV.U32 R4, RZ, RZ, 0x1 ;  /* 0x00000001ff047424 */ /* 0x000fe400078e00ff */
[----:B------:R-:W-:Y:S02]  /*2b560*/  @P0 IMAD R2, R9, R14, R6 ;  /* 0x0000000e09020224 */ /* 0x000fe400078e0206 */
[----:B------:R-:W-:Y:S02]  /*2b570*/  IMAD R3, R3, R17, R8 ;  /* 0x0000001103037224 */ /* 0x000fe400078e0208 */
[----:B---3--:R-:W-:-:S05]  /*2b580*/  IMAD R2, R5, R26, R2 ;  /* 0x0000001a05027224 */ /* 0x008fca00078e0202 */
[----:B------:R-:W-:Y:S02]  /*2b590*/  SEL R5, R3, R2, !P0 ;  /* 0x0000000203057207 */ /* 0x000fe40004000000 */
[----:B------:R-:W-:-:S07]  /*2b5a0*/  SEL R3, R2, R3, !P0 ;  /* 0x0000000302037207 */ /* 0x000fce0004000000 */
.L_x_803:
[----:B------:R-:W-:-:S08]  /*2b5b0*/  NOP ;  /* 0x0000000000007918 */ /* 0x000fd00000000000 */
[----:B0-----:R-:W0:-:S00]  /*2b5c0*/  USETMAXREG.DEALLOC.CTAPOOL 0x18 ;  /* 0x00000018000079c8 */ /* 0x001e0000080e0500 */
[----:B0-----:R-:W-:-:S13]  /*2b5d0*/  ISETP.NE.AND P0, PT, R0, RZ, PT ;  /* 0x000000ff0000720c */ /* 0x001fda0003f05270 */
[----:B------:R-:W-:Y:S05]  /*2b5e0*/  @P0 EXIT ;  /* 0x000000000000094d */ /* 0x000fea0003800000 */
[----:B------:R-:W-:Y:S01]  /*2b5f0*/  LOP3.LUT P0, RZ, R4, 0xff, RZ, 0xc0, !PT ;  /* 0x000000ff04ff7812 */ /* 0x000fe2000780c0ff */
[----:B------:R-:W-:Y:S02]  /*2b600*/  IMAD.MOV.U32 R7, RZ, RZ, 0x1 ;  /* 0x00000001ff077424 */ /* 0x000fe400078e00ff */
[----:B------:R-:W-:-:S10]  /*2b610*/  IMAD.MOV.U32 R8, RZ, RZ, RZ ;  /* 0x000000ffff087224 */ /* 0x000fd400078e00ff */
[----:B------:R-:W-:Y:S05]  /*2b620*/  @!P0 BRA `(.L_x_806) ;  /* 0x0000000c00588947 */ /* 0x000fea0003800000 */
[----:B------:R-:W2:Y:S01]  /*2b630*/  LDL R2, [R1+0x304] ;  /* 0x0003040001027983 */ /* 0x000ea20000100800 */
[----:B------:R-:W0:Y:S01]  /*2b640*/  LDC R0, c[0x0][0x28c] ;  /* 0x0000a300ff007b82 */ /* 0x000e220000000800 */
[----:B------:R-:W-:Y:S01]  /*2b650*/  ULDC UR5, c[0x0][0x600] ;  /* 0x0001800000057ab9 */ /* 0x000fe20000000800 */
[----:B------:R-:W-:Y:S01]  /*2b660*/  ULDC UR4, c[0x0][0xc] ;  /* 0x0000030000047ab9 */ /* 0x000fe20000000800 */
[----:B------:R-:W1:Y:S01]  /*2b670*/  S2R R16, SR_CgaCtaId ;  /* 0x0000000000107919 */ /* 0x000e620000008800 */
[----:B------:R-:W-:Y:S01]  /*2b680*/  UIADD3 UR16, UR5, -0x1, URZ ;  /* 0xffffffff05107890 */ /* 0x000fe2000fffe03f */
[----:B------:R-:W-:Y:S01]  /*2b690*/  BSSY B0, `(.L_x_806) ;  /* 0x00000cf000007945 */ /* 0x000fe20003800000 */
[----:B------:R-:W-:Y:S01]  /*2b6a0*/  ULDC UR6, c[0x0][0x658] ;  /* 0x0001960000067ab9 */ /* 0x000fe20000000800 */
[----:B------:R-:W-:Y:S01]  /*2b6b0*/  ULDC UR5, c[0x0][0x10] ;  /* 0x0000040000057ab9 */ /* 0x000fe20000000800 */
[----:B------:R-:W-:Y:S01]  /*2b6c0*/  UMOV UR7, 0xffffffff ;  /* 0xffffffff00077882 */ /* 0x000fe20000000000 */
[----:B------:R-:W-:Y:S01]  /*2b6d0*/  UMOV UR8, 0x1 ;  /* 0x0000000100087882 */ /* 0x000fe20000000000 */
[----:B------:R-:W-:Y:S01]  /*2b6e0*/  UIMAD.WIDE.U32 UR4, UR4, UR5, URZ ;  /* 0x00000005040472a5 */ /* 0x000fe2000f8e003f */
[----:B------:R-:W-:Y:S01]  /*2b6f0*/  IMAD.MOV.U32 R10, RZ, RZ, 0x1 ;  /* 0x00000001ff0a7424 */ /* 0x000fe200078e00ff */
[----:B------:R-:W-:Y:S01]  /*2b700*/  USHF.L.U32 UR7, UR7, UR6, URZ ;  /* 0x0000000607077299 */ /* 0x000fe2000800063f */
[----:B------:R-:W-:Y:S01]  /*2b710*/  IMAD.MOV.U32 R8, RZ, RZ, RZ ;  /* 0x000000ffff087224 */ /* 0x000fe200078e00ff */
[----:B------:R-:W-:-:S02]  /*2b720*/  USHF.L.U32 UR18, UR8, UR6, URZ ;  /* 0x0000000608127299 */ /* 0x000fc4000800063f */
[----:B------:R-:W-:Y:S01]  /*2b730*/  ULOP3.LUT UR17, URZ, UR7, URZ, 0x33, !UPT ;  /* 0x000000073f117292 */ /* 0x000fe2000f8e333f */
[----:B------:R-:W-:Y:S01]  /*2b740*/  ULDC UR6, c[0x0][0x14] ;  /* 0x0000050000067ab9 */ /* 0x000fe20000000800 */
[----:B------:R-:W-:Y:S01]  /*2b750*/  ULDC.64 UR22, c[0x0][0x198] ;  /* 0x0000660000167ab9 */ /* 0x000fe20000000a00 */
[----:B------:R-:W-:Y:S02]  /*2b760*/  UIMAD.WIDE.U32 UR20, UR4, UR6, URZ ;  /* 0x00000006041472a5 */ /* 0x000fe4000f8e003f */
[----:B------:R-:W-:Y:S01]  /*2b770*/  UIMAD UR13, UR5, UR6, URZ ;  /* 0x00000006050d72a4 */ /* 0x000fe2000f8e023f */
[----:B0-----:R-:W-:-:S03]  /*2b780*/  VIADD R0, R0, 0x3f ;  /* 0x0000003f00007836 */ /* 0x001fc60000000000 */
[----:B------:R-:W-:Y:S02]  /*2b790*/  UIADD3 UR13, UR21, UR13, URZ ;  /* 0x0000000d150d7290 */ /* 0x000fe4000fffe03f */
[----:B------:R-:W-:-:S04]  /*2b7a0*/  SHF.R.S32.HI R7, RZ, 0x1f, R0 ;  /* 0x0000001fff077819 */ /* 0x000fc80000011400 */
[----:B------:R-:W-:Y:S01]  /*2b7b0*/  LEA.HI R0, R7, R0, RZ, 0x6 ;  /* 0x0000000007007211 */ /* 0x000fe200078f30ff */
[----:B------:R-:W-:Y:S01]  /*2b7c0*/  IMAD.MOV.U32 R7, RZ, RZ, 0x1 ;  /* 0x00000001ff077424 */ /* 0x000fe200078e00ff */
[----:B-1----:R-:W-:Y:S02]  /*2b7d0*/  LOP3.LUT R16, R16, 0x1, RZ, 0xc0, !PT ;  /* 0x0000000110107812 */ /* 0x002fe400078ec0ff */
[----:B------:R-:W-:-:S04]  /*2b7e0*/  SHF.R.S32.HI R0, RZ, 0x6, R0 ;  /* 0x00000006ff007819 */ /* 0x000fc80000011400 */
[----:B------:R-:W-:Y:S02]  /*2b7f0*/  IADD3 R17, R0, 0x1, RZ ;  /* 0x0000000100117810 */ /* 0x000fe40007ffe0ff */
[----:B--2---:R-:W-:-:S07]  /*2b800*/  LOP3.LUT R6, R2, 0x2, RZ, 0xfc, !PT ;  /* 0x0000000202067812 */ /* 0x004fce00078efcff */
.L_x_817:
[----:B------:R-:W-:-:S03]  /*2b810*/  UMOV UR4, 0xffffffff ;  /* 0xffffffff00047882 */ /* 0x000fc60000000000 */
[----:B------:R-:W-:Y:S05]  /*2b820*/  BRA.DIV UR4, `(.L_x_807) ;  /* 0x0000000e04a07947 */ /* 0x000fea000b800000 */
[----:B------:R-:W-:-:S13]  /*2b830*/  ELECT P6, URZ, PT ;  /* 0x00000000003f782f */ /* 0x000fda00038c0000 */
.L_x_827:
[----:B------:R-:W0:Y:S01]  /*2b840*/  LDC R2, c[0x0][0x28c] ;  /* 0x0000a300ff027b82 */ /* 0x000e220000000800 */
[----:B------:R-:W-:Y:S01]  /*2b850*/  BSSY B1, `(.L_x_808) ;  /* 0x000003b000017945 */ /* 0x000fe20003800000 */
[----:B0-----:R-:W-:-:S13]  /*2b860*/  ISETP.LT.OR P6, PT, R2, 0x1, !P6 ;  /* 0x000000010200780c */ /* 0x001fda00077c1670 */
[----:B------:R-:W-:Y:S05]  /*2b870*/  @P6 BRA `(.L_x_809) ;  /* 0x0000000000e06947 */ /* 0x000fea0003800000 */
[----:B------:R-:W-:Y:S02]  /*2b880*/  IMAD R4, R5, 0x2, R16 ;  /* 0x0000000205047824 */ /* 0x000fe400078e0210 */
[----:B------:R-:W-:Y:S02]  /*2b890*/  IMAD R3, R3, 0xc0, RZ ;  /* 0x000000c003037824 */ /* 0x000fe400078e02ff */
[----:B------:R-:W-:Y:S02]  /*2b8a0*/  IMAD R4, R4, 0xc0, RZ ;  /* 0x000000c004047824 */ /* 0x000fe400078e02ff */
[----:B------:R-:W-:Y:S02]  /*2b8b0*/  IMAD.MOV.U32 R5, RZ, RZ, RZ ;  /* 0x000000ffff057224 */ /* 0x000fe400078e00ff */
[----:B------:R-:W-:Y:S02]  /*2b8c0*/  IMAD.MOV.U32 R9, RZ, RZ, R17 ;  /* 0x000000ffff097224 */ /* 0x000fe400078e0011 */
[----:B------:R-:W-:-:S02]  /*2b8d0*/  IMAD.MOV.U32 R12, RZ, RZ, R7 ;  /* 0x000000ffff0c7224 */ /* 0x000fc400078e0007 */
[----:B------:R-:W-:-:S07]  /*2b8e0*/  IMAD.MOV.U32 R13, RZ, RZ, R8 ;  /* 0x000000ffff0d7224 */ /* 0x000fce00078e0008 */
.L_x_812:
[----:B------:R-:W0:Y:S01]  /*2b8f0*/  S2R R15, SR_CgaCtaId ;  /* 0x00000000000f7919 */ /* 0x000e220000008800 */
[----:B------:R-:W-:Y:S02]  /*2b900*/  MOV R14, 0x400 ;  /* 0x00000400000e7802 */ /* 0x000fe40000000f00 */
[----:B------:R-:W-:Y:S02]  /*2b910*/  SHF.L.U32 R2, R12, 0x1f, RZ ;  /* 0x0000001f0c027819 */ /* 0x000fe400000006ff */
[----:B0-----:R-:W-:-:S05]  /*2b920*/  LEA R14, R15, R14, 0x18 ;  /* 0x0000000e0f0e7211 */ /* 0x001fca00078ec0ff */
[----:B------:R-:W-:-:S04]  /*2b930*/  IMAD R15, R13, 0x8, R14 ;  /* 0x000000080d0f7824 */ /* 0x000fc800078e020e */
[----:B------:R-:W0:Y:S02]  /*2b940*/  SYNCS.PHASECHK.TRANS64.TRYWAIT P0, [R15+URZ+0x18], R2 ;  /* 0x000018020f0075a7 */ /* 0x000e24000800017f */
[----:B0-----:R-:W-:Y:S05]  /*2b950*/  @!P0 BRA `(.L_x_810) ;  /* 0x0000000c00748947 */ /* 0x001fea0003800000 */
.L_x_828:
[----:B------:R-:W1:Y:S02]  /*2b960*/  S2R R18, SR_TID.X ;  /* 0x0000000000127919 */ /* 0x000e640000002100 */
[----:B-1----:R-:W-:-:S13]  /*2b970*/  LOP3.LUT P0, RZ, R18, 0x7f, RZ, 0xc0, !PT ;  /* 0x0000007f12ff7812 */ /* 0x002fda000780c0ff */
[----:B0-----:R-:W0:Y:S02]  /*2b980*/  @!P0 LDC R2, c[0x0][0x500] ;  /* 0x00014000ff028b82 */ /* 0x001e240000000800 */
[----:B0-----:R0:W-:Y:S02]  /*2b990*/  @!P0 SYNCS.ARRIVE.TRANS64 RZ, [R15+URZ], R2 ;  /* 0x000000020fff89a7 */ /* 0x0011e4000800003f */
[----:B0-----:R-:W-:-:S04]  /*2b9a0*/  PRMT R2, R6, 0x9910, RZ ;  /* 0x0000991006027816 */ /* 0x001fc800000000ff */
[----:B------:R-:W-:-:S13]  /*2b9b0*/  ISETP.NE.AND P0, PT, R2, 0x2, PT ;  /* 0x000000020200780c */ /* 0x000fda0003f05270 */
[----:B------:R-:W-:Y:S05]  /*2b9c0*/  @P0 BRA `(.L_x_811) ;  /* 0x0000000000040947 */ /* 0x000fea0003800000 */
[----:B------:R-:W-:Y:S01]  /*2b9d0*/  BPT.TRAP 0x1 ;  /* 0x000000040000795c */ /* 0x000fe20000300000 */
.L_x_811:
[----:B------:R-:W-:Y:S01]  /*2b9e0*/  R2UR UR9, R15 ;  /* 0x000000000f0972ca */ /* 0x000fe200000e0000 */
[C-C-:B------:R-:W-:Y:S01]  /*2b9f0*/  IMAD R2, R13.reuse, 0x6000, R14.reuse ;  /* 0x000060000d027824 */ /* 0x140fe200078e020e */
[----:B------:R-:W-:Y:S01]  /*2ba00*/  LEA R15, R13, R16, 0x1 ;  /* 0x000000100d0f7211 */ /* 0x000fe200078e08ff */
[----:B------:R-:W-:Y:S01]  /*2ba10*/  VIADD R9, R9, 0xffffffff ;  /* 0xffffffff09097836 */ /* 0x000fe20000000000 */
[----:B------:R-:W-:Y:S01]  /*2ba20*/  UIADD3 UR4, UP0, UR22, 0xf0, URZ ;  /* 0x000000f016047890 */ /* 0x000fe2000ff1e03f */
[----:B------:R-:W-:Y:S01]  /*2ba30*/  R2UR UR11, R3 ;  /* 0x00000000030b72ca */ /* 0x000fe200000e0000 */
[----:B------:R-:W-:Y:S01]  /*2ba40*/  UIADD3 UR24, UP1, UR22, 0x1f0, URZ ;  /* 0x000001f016187890 */ /* 0x000fe2000ff3e03f */
[----:B------:R-:W-:Y:S01]  /*2ba50*/  IMAD R15, R15, 0x3000, RZ ;  /* 0x000030000f0f7824 */ /* 0x000fe200078e02ff */
[----:B------:R-:W-:Y:S01]  /*2ba60*/  R2UR UR5, R2 ;  /* 0x00000000020572ca */ /* 0x000fe200000e0000 */
[----:B------:R-:W-:Y:S01]  /*2ba70*/  VIADD R13, R13, 0x1 ;  /* 0x000000010d0d7836 */ /* 0x000fe20000000000 */
[----:B------:R-:W-:Y:S01]  /*2ba80*/  R2UR UR10, R5 ;  /* 0x00000000050a72ca */ /* 0x000fe200000e0000 */
[----:B------:R-:W-:Y:S01]  /*2ba90*/  IMAD R15, R15, 0x2, R14 ;  /* 0x000000020f0f7824 */ /* 0x000fe200078e020e */
[----:B------:R-:W-:Y:S01]  /*2baa0*/  R2UR UR12, R11 ;  /* 0x000000000b0c72ca */ /* 0x000fe200000e0000 */
[----:B------:R-:W-:Y:S01]  /*2bab0*/  UIADD3.X UR25, URZ, UR23, URZ, UP1, !UPT ;  /* 0x000000173f197290 */ /* 0x000fe20008ffe43f */
[----:B------:R-:W-:Y:S01]  /*2bac0*/  R2UR UR19, R4 ;  /* 0x00000000041372ca */ /* 0x000fe200000e0000 */
[----:B------:R-:W-:Y:S01]  /*2bad0*/  UMOV UR6, 0x0 ;  /* 0x0000000000067882 */ /* 0x000fe20000000000 */
[----:B------:R-:W-:Y:S01]  /*2bae0*/  R2UR UR8, R15 ;  /* 0x000000000f0872ca */ /* 0x000fe200000e0000 */
[----:B------:R-:W-:Y:S01]  /*2baf0*/  UMOV UR7, 0x10000000 ;  /* 0x1000000000077882 */ /* 0x000fe20000000000 */
[----:B------:R-:W-:Y:S01]  /*2bb00*/  ISETP.GT.AND P1, PT, R9, 0x1, PT ;  /* 0x000000010900780c */ /* 0x000fe20003f24270 */
[----:B------:R-:W-:Y:S01]  /*2bb10*/  UMOV UR26, 0x30000 ;  /* 0x00030000001a7882 */ /* 0x000fe20000000000 */
[----:B------:R-:W-:Y:S01]  /*2bb20*/  ISETP.NE.AND P0, PT, R13, 0x3, PT ;  /* 0x000000030d00780c */ /* 0x000fe20003f05270 */
[----:B------:R-:W-:Y:S01]  /*2bb30*/  UIADD3 UR14, UR5, 0x100, URZ ;  /* 0x00000100050e7890 */ /* 0x000fe2000fffe03f */
[----:B------:R-:W-:Y:S01]  /*2bb40*/  VIADD R5, R5, 0x40 ;  /* 0x0000004005057836 */ /* 0x000fe20000000000 */
[----:B------:R-:W-:Y:S01]  /*2bb50*/  UIADD3.X UR5, URZ, UR23, URZ, UP0, !UPT ;  /* 0x000000173f057290 */ /* 0x000fe200087fe43f */
[----:B------:R-:W-:-:S02]  /*2bb60*/  SEL R15, RZ, 0x1, P0 ;  /* 0x00000001ff0f7807 */ /* 0x000fc40000000000 */
[----:B------:R-:W-:Y:S02]  /*2bb70*/  SEL R13, R13, RZ, P0 ;  /* 0x000000ff0d0d7207 */ /* 0x000fe40000000000 */
[----:B------:R-:W-:Y:S01]  /*2bb80*/  LOP3.LUT R12, R12, R15, RZ, 0x3c, !PT ;  /* 0x0000000f0c0c7212 */ /* 0x000fe200078e3cff */
[----:B------:R-:W-:-:S03]  /*2bb90*/  UIADD3 UR15, UR8, 0x12100, URZ ;  /* 0x00012100080f7890 */ /* 0x000fc6000fffe03f */
[----:B------:R-:W-:Y:S02]  /*2bba0*/  UMOV UR8, UR14 ;  /* 0x0000000e00087c82 */ /* 0x000fe40008000000 */
[----:B------:R0:W-:Y:S02]  /*2bbb0*/  UTMALDG.3D [UR8], [UR4], desc[UR6] ;  /* 0x00000608040075b4 */ /* 0x0001e40008011000 */
[----:B0-----:R-:W-:Y:S01]  /*2bbc0*/  UMOV UR8, UR15 ;  /* 0x0000000f00087c82 */ /* 0x001fe20008000000 */
[----:B------:R-:W-:Y:S02]  /*2bbd0*/  UMOV UR11, UR19 ;  /* 0x00000013000b7c82 */ /* 0x000fe40008000000 */
[----:B------:R0:W-:Y:S02]  /*2bbe0*/  UTMALDG.3D.MULTICAST [UR8], [UR24], UR26, desc[UR6] ;  /* 0x00000608180073b4 */ /* 0x0001e4000801181a */
[----:B0-----:R-:W-:Y:S05]  /*2bbf0*/  @P1 BRA `(.L_x_812) ;  /* 0xfffffffc003c1947 */ /* 0x001fea000383ffff */
.L_x_809:
[----:B------:R-:W-:Y:S05]  /*2bc00*/  BSYNC B1 ;  /* 0x0000000000017941 */ /* 0x000fea0003800000 */
.L_x_808:
[----:B------:R-:W2:Y:S01]  /*2bc10*/  LDL.LU R15, [R1+0x30c] ;  /* 0x00030c00010f7983 */ /* 0x000ea20000300800 */
[----:B------:R-:W-:Y:S01]  /*2bc20*/  LOP3.LUT P0, RZ, R10, 0xff, RZ, 0xc0, !PT ;  /* 0x000000ff0aff7812 */ /* 0x000fe2000780c0ff */
[C---:B------:R-:W-:Y:S01]  /*2bc30*/  IMAD.IADD R5, R0.reuse, 0x1, R8 ;  /* 0x0000000100057824 */ /* 0x040fe200078e0208 */
[----:B------:R-:W-:Y:S01]  /*2bc40*/  ULDC.64 UR4, c[0x0][0x650] ;  /* 0x0001940000047ab9 */ /* 0x000fe20000000a00 */
[----:B------:R-:W3:Y:S01]  /*2bc50*/  LDL.LU R14, [R1+0x310] ;  /* 0x00031000010e7983 */ /* 0x000ee20000300800 */
[----:B------:R-:W-:Y:S01]  /*2bc60*/  ISETP.GE.U32.AND P1, PT, R0, 0x3, PT ;  /* 0x000000030000780c */ /* 0x000fe20003f26070 */
[----:B------:R-:W-:Y:S01]  /*2bc70*/  BSSY B1, `(.L_x_813) ;  /* 0x000006e000017945 */ /* 0x000fe20003800000 */
[----:B------:R-:W-:Y:S01]  /*2bc80*/  IMAD.MOV.U32 R11, RZ, RZ, -0x1 ;  /* 0xffffffffff0b7424 */ /* 0x000fe200078e00ff */
[----:B------:R-:W-:-:S06]  /*2bc90*/  PRMT R10, RZ, 0x7610, R10 ;  /* 0x00007610ff0a7816 */ /* 0x000fcc000000000a */
[----:B------:R-:W0:Y:S01]  /*2bca0*/  @P0 S2R R3, SR_CgaCtaId ;  /* 0x0000000000030919 */ /* 0x000e220000008800 */
[----:B------:R-:W-:-:S04]  /*2bcb0*/  @P0 MOV R2, 0x400 ;  /* 0x0000040000020802 */ /* 0x000fc80000000f00 */
[----:B0-----:R-:W-:-:S04]  /*2bcc0*/  @P0 LEA R2, R3, R2, 0x18 ;  /* 0x0000000203020211 */ /* 0x001fc800078ec0ff */
[----:B------:R0:W-:Y:S01]  /*2bcd0*/  @P0 SYNCS.ARRIVE.TRANS64.A1T0 RZ, [R2+URZ+0x48], RZ ;  /* 0x000048ff02ff09a7 */ /* 0x0001e2000810003f */
[----:B------:R-:W-:-:S04]  /*2bce0*/  ISETP.GT.U32.AND P0, PT, R5, 0x2, PT ;  /* 0x000000020500780c */ /* 0x000fc80003f04070 */
[----:B------:R-:W-:Y:S01]  /*2bcf0*/  ISETP.LT.U32.AND P0, PT, R0, 0x3, P0 ;  /* 0x000000030000780c */ /* 0x000fe20000701070 */
[----:B0-----:R-:W-:-:S03]  /*2bd00*/  IMAD.WIDE.U32 R2, R5, -0x55555555, RZ ;  /* 0xaaaaaaab05027825 */ /* 0x001fc600078e00ff */
[----:B------:R-:W-:Y:S02]  /*2bd10*/  SEL R2, RZ, 0x1, !P0 ;  /* 0x00000001ff027807 */ /* 0x000fe40004000000 */
[----:B------:R-:W-:Y:S01]  /*2bd20*/  SHF.R.U32.HI R4, RZ, 0x1, R3 ;  /* 0x00000001ff047819 */ /* 0x000fe20000011603 */
[----:B------:R-:W-:Y:S01]  /*2bd30*/  IMAD.MOV.U32 R3, RZ, RZ, -0x1 ;  /* 0xffffffffff037424 */ /* 0x000fe200078e00ff */
[----:B------:R-:W-:Y:S02]  /*2bd40*/  LOP3.LUT R7, R7, R2, RZ, 0x3c, !PT ;  /* 0x0000000207077212 */ /* 0x000fe400078e3cff */
[----:B------:R-:W-:Y:S01]  /*2bd50*/  PRMT R2, RZ, 0x7610, R2 ;  /* 0x00007610ff027816 */ /* 0x000fe20000000002 */
[----:B------:R-:W-:Y:S01]  /*2bd60*/  IMAD R8, R4, -0x3, R5 ;  /* 0xfffffffd04087824 */ /* 0x000fe200078e0205 */
[----:B------:R-:W-:Y:S02]  /*2bd70*/  @P1 LOP3.LUT R7, R7, 0x1, R4, 0x78, !PT ;  /* 0x0000000107071812 */ /* 0x000fe400078e7804 */
[----:B------:R-:W-:-:S02]  /*2bd80*/  MOV R5, 0xffffffff ;  /* 0xffffffff00057802 */ /* 0x000fc40000000f00 */
[----:B---3--:R-:W-:-:S04]  /*2bd90*/  IADD3 R14, P0, R14, UR20, RZ ;  /* 0x000000140e0e7c10 */ /* 0x008fc8000ff1e0ff */
[----:B--2---:R-:W-:Y:S01]  /*2bda0*/  IADD3.X R15, R15, UR13, RZ, P0, !PT ;  /* 0x0000000d0f0f7c10 */ /* 0x004fe200087fe4ff */
[----:B------:R0:W-:Y:S01]  /*2bdb0*/  STL [R1+0x310], R14 ;  /* 0x0003100e01007387 */ /* 0x0001e20000100800 */
[----:B------:R-:W-:-:S03]  /*2bdc0*/  ISETP.GE.U32.AND P0, PT, R14, UR4, PT ;  /* 0x000000040e007c0c */ /* 0x000fc6000bf06070 */
[----:B------:R0:W-:Y:S01]  /*2bdd0*/  STL [R1+0x30c], R15 ;  /* 0x00030c0f01007387 */ /* 0x0001e20000100800 */
[----:B------:R-:W-:-:S13]  /*2bde0*/  ISETP.GE.U32.AND.EX P0, PT, R15, UR5, PT, P0 ;  /* 0x000000050f007c0c */ /* 0x000fda000bf06100 */
[----:B0-----:R-:W-:Y:S05]  /*2bdf0*/  @P0 BRA `(.L_x_814) ;  /* 0x0000000400540947 */ /* 0x001fea0003800000 */
[----:B------:R-:W0:Y:S01]  /*2be00*/  S2R R9, SR_CTAID.X ;  /* 0x0000000000097919 */ /* 0x000e220000002500 */
[----:B------:R-:W1:Y:S01]  /*2be10*/  LDC R18, c[0x0][0x65c] ;  /* 0x00019700ff127b82 */ /* 0x000e620000000800 */
[----:B------:R-:W-:Y:S01]  /*2be20*/  ULDC UR4, c[0x0][0x150] ;  /* 0x0000540000047ab9 */ /* 0x000fe20000000800 */
[----:B------:R-:W-:Y:S01]  /*2be30*/  ULDC UR7, c[0x0][0x630] ;  /* 0x00018c0000077ab9 */ /* 0x000fe20000000800 */
[----:B------:R-:W2:Y:S05]  /*2be40*/  S2R R2, SR_CTAID.Y ;  /* 0x0000000000027919 */ /* 0x000eaa0000002600 */
[----:B------:R-:W3:Y:S01]  /*2be50*/  LDC R4, c[0x0][0x144] ;  /* 0x00005100ff047b82 */ /* 0x000ee20000000800 */
[----:B-1----:R-:W-:-:S02]  /*2be60*/  ISETP.NE.AND P2, PT, R18, 0x1, PT ;  /* 0x000000011200780c */ /* 0x002fc40003f45270 */
[----:B0-----:R-:W-:-:S05]  /*2be70*/  I2FP.F32.U32 R3, R9 ;  /* 0x0000000900037245 */ /* 0x001fca0000201000 */
[----:B------:R-:W-:Y:S01]  /*2be80*/  FMUL R5, R3, UR4 ;  /* 0x0000000403057c20 */ /* 0x000fe20008400000 */
[----:B--2---:R-:W-:Y:S01]  /*2be90*/  I2FP.F32.U32 R3, R2 ;  /* 0x0000000200037245 */ /* 0x004fe20000201000 */
[----:B------:R-:W-:-:S04]  /*2bea0*/  ULDC UR4, c[0x0][0x154] ;  /* 0x0000550000047ab9 */ /* 0x000fc80000000800 */
[----:B------:R-:W-:Y:S01]  /*2beb0*/  FMUL R12, R3, UR4 ;  /* 0x00000004030c7c20 */ /* 0x000fe20008400000 */
[----:B------:R-:W0:Y:S01]  /*2bec0*/  F2I.U32.TRUNC.NTZ R5, R5 ;  /* 0x0000000500057305 */ /* 0x000e22000020f000 */
[----:B------:R-:W1:Y:S01]  /*2bed0*/  LDC R3, c[0x0][0x148] ;  /* 0x00005200ff037b82 */ /* 0x000e620000000800 */
[----:B------:R-:W-:Y:S02]  /*2bee0*/  ULDC.64 UR4, c[0x0][0x628] ;  /* 0x00018a0000047ab9 */ /* 0x000fe40000000a00 */
[----:B------:R-:W-:-:S04]  /*2bef0*/  ISETP.NE.U32.AND P0, PT, RZ, UR4, PT ;  /* 0x00000004ff007c0c */ /* 0x000fc8000bf05070 */
[----:B------:R-:W2:Y:S01]  /*2bf00*/  F2I.U32.TRUNC.NTZ R12, R12 ;  /* 0x0000000c000c7305 */ /* 0x000ea2000020f000 */
[----:B------:R-:W-:Y:S01]  /*2bf10*/  ISETP.NE.AND.EX P0, PT, RZ, UR5, PT, P0 ;  /* 0x00000005ff007c0c */ /* 0x000fe2000bf05300 */
[----:B0-----:R-:W-:-:S04]  /*2bf20*/  IMAD.MOV R11, RZ, RZ, -R5 ;  /* 0x000000ffff0b7224 */ /* 0x001fc800078e0a05 */
[----:B---3--:R-:W-:Y:S02]  /*2bf30*/  IMAD R9, R4, R11, R9 ;  /* 0x0000000b04097224 */ /* 0x008fe400078e0209 */
[----:B--2---:R-:W-:-:S04]  /*2bf40*/  IMAD.MOV R4, RZ, RZ, -R12 ;  /* 0x000000ffff047224 */ /* 0x004fc800078e0a0c */
[----:B-1----:R-:W-:Y:S02]  /*2bf50*/  @P2 IMAD R9, R3, R4, R2 ;  /* 0x0000000403092224 */ /* 0x002fe400078e0202 */
[----:B------:R-:W-:Y:S02]  /*2bf60*/  IMAD.MOV.U32 R2, RZ, RZ, R14 ;  /* 0x000000ffff027224 */ /* 0x000fe400078e000e */
[----:B------:R-:W-:Y:S01]  /*2bf70*/  IMAD.MOV.U32 R3, RZ, RZ, R15 ;  /* 0x000000ffff037224 */ /* 0x000fe200078e000f */
[----:B------:R-:W-:Y:S06]  /*2bf80*/  @!P0 BRA `(.L_x_815) ;  /* 0x0000000000288947 */ /* 0x000fec0003800000 */
[----:B------:R-:W-:Y:S02]  /*2bf90*/  ULDC UR6, c[0x0][0x634] ;  /* 0x00018d0000067ab9 */ /* 0x000fe40000000800 */
[----:B------:R-:W-:-:S05]  /*2bfa0*/  IADD3 R3, P0, R14, UR6, RZ ;  /* 0x000000060e037c10 */ /* 0x000fca000ff1e0ff */
[----:B------:R-:W-:-:S04]  /*2bfb0*/  IMAD.X R11, RZ, RZ, R15, P0 ;  /* 0x000000ffff0b7224 */ /* 0x000fc800000e060f */
[----:B------:R-:W-:-:S04]  /*2bfc0*/  IMAD.WIDE.U32 R4, R11, UR4, RZ ;  /* 0x000000040b047c25 */ /* 0x000fc8000f8e00ff */
[----:B------:R-:W-:-:S04]  /*2bfd0*/  IMAD.WIDE.U32 R4, P0, R3, UR5, R4 ;  /* 0x0000000503047c25 */ /* 0x000fc8000f800004 */
[----:B------:R-:W-:-:S04]  /*2bfe0*/  IMAD.WIDE.U32 R2, R3, UR4, RZ ;  /* 0x0000000403027c25 */ /* 0x000fc8000f8e00ff */
[----:B------:R-:W-:Y:S01]  /*2bff0*/  IMAD.MOV.U32 R2, RZ, RZ, R5 ;  /* 0x000000ffff027224 */ /* 0x000fe200078e0005 */
[----:B------:R-:W-:Y:S02]  /*2c000*/  IADD3 RZ, P1, R3, R4, RZ ;  /* 0x0000000403ff7210 */ /* 0x000fe40007f3e0ff */
[----:B------:R-:W-:-:S03]  /*2c010*/  IADD3.X R3, RZ, RZ, RZ, P0, !PT ;  /* 0x000000ffff037210 */ /* 0x000fc600007fe4ff */
[----:B------:R-:W-:-:S08]  /*2c020*/  IMAD.WIDE.U32.X R2, R11, UR5, R2, P1 ;  /* 0x000000050b027c25 */ /* 0x000fd000088e0402 */
.L_x_815:
[--C-:B------:R-:W-:Y:S01]  /*2c030*/  SHF.R.U64 R11, R2, UR7, R3.reuse ;  /* 0x00000007020b7c19 */ /* 0x100fe20008001203 */
[----:B------:R-:W-:Y:S01]  /*2c040*/  ULDC.64 UR4, c[0x0][0x620] ;  /* 0x0001880000047ab9 */ /* 0x000fe20000000a00 */
[----:B------:R-:W-:Y:S01]  /*2c050*/  SHF.R.U32.HI R2, RZ, UR7, R3 ;  /* 0x00000007ff027c19 */ /* 0x000fe20008011603 */
[----:B------:R-:W-:Y:S01]  /*2c060*/  IMAD.MOV.U32 R3, RZ, RZ, R15 ;  /* 0x000000ffff037224 */ /* 0x000fe200078e000f */
[----:B------:R-:W-:Y:S01]  /*2c070*/  IADD3 R13, P0, RZ, -R11, RZ ;  /* 0x8000000bff0d7210 */ /* 0x000fe20007f1e0ff */
[----:B------:R-:W-:-:S04]  /*2c080*/  ULDC.64 UR6, c[0x0][0x640] ;  /* 0x0001900000067ab9 */ /* 0x000fc80000000a00 */
[----:B------:R-:W-:Y:S01]  /*2c090*/  IMAD.X R2, RZ, RZ, ~R2, P0 ;  /* 0x000000ffff027224 */ /* 0x000fe200000e0e02 */
[----:B------:R-:W-:-:S03]  /*2c0a0*/  ISETP.NE.U32.AND P0, PT, RZ, UR6, PT ;  /* 0x00000006ff007c0c */ /* 0x000fc6000bf05070 */
[----:B------:R-:W-:Y:S01]  /*2c0b0*/  IMAD R2, R2, UR4, RZ ;  /* 0x0000000402027c24 */ /* 0x000fe2000f8e02ff */
[----:B------:R-:W-:-:S03]  /*2c0c0*/  ISETP.NE.AND.EX P0, PT, RZ, UR7, PT, P0 ;  /* 0x00000007ff007c0c */ /* 0x000fc6000bf05300 */
[----:B------:R-:W-:Y:S02]  /*2c0d0*/  IMAD R5, R13, UR5, R2 ;  /* 0x000000050d057c24 */ /* 0x000fe4000f8e0202 */
[----:B------:R-:W-:-:S04]  /*2c0e0*/  IMAD.MOV.U32 R2, RZ, RZ, R14 ;  /* 0x000000ffff027224 */ /* 0x000fc800078e000e */
[----:B------:R-:W-:Y:S01]  /*2c0f0*/  IMAD.WIDE.U32 R2, R13, UR4, R2 ;  /* 0x000000040d027c25 */ /* 0x000fe2000f8e0002 */
[----:B------:R-:W-:-:S03]  /*2c100*/  ULDC UR4, c[0x0][0x618] ;  /* 0x0001860000047ab9 */ /* 0x000fc60000000800 */
[----:B------:R-:W-:-:S05]  /*2c110*/  IMAD.IADD R3, R3, 0x1, R5 ;  /* 0x0000000103037824 */ /* 0x000fca00078e0205 */
[--C-:B------:R-:W-:Y:S02]  /*2c120*/  SHF.R.U64 R12, R2, UR4, R3.reuse ;  /* 0x00000004020c7c19 */ /* 0x100fe40008001203 */
[----:B------:R-:W-:Y:S01]  /*2c130*/  SHF.R.U32.HI R3, RZ, UR4, R3 ;  /* 0x00000004ff037c19 */ /* 0x000fe20008011603 */
[----:B------:R-:W-:-:S03]  /*2c140*/  ULDC UR4, c[0x0][0x608] ;  /* 0x0001820000047ab9 */ /* 0x000fc60000000800 */
[--C-:B------:R-:W-:Y:S02]  /*2c150*/  SHF.R.U64 R13, R12, UR4, R3.reuse ;  /* 0x000000040c0d7c19 */ /* 0x100fe40008001203 */
[----:B------:R-:W-:Y:S01]  /*2c160*/  SHF.R.U32.HI R2, RZ, UR4, R3 ;  /* 0x00000004ff027c19 */ /* 0x000fe20008011603 */
[----:B------:R-:W-:-:S03]  /*2c170*/  ULDC UR4, c[0x0][0x658] ;  /* 0x0001960000047ab9 */ /* 0x000fc60000000800 */
[--C-:B------:R-:W-:Y:S02]  /*2c180*/  SHF.R.U64 R14, R13, UR4, R2.reuse ;  /* 0x000000040d0e7c19 */ /* 0x100fe40008001202 */
[----:B------:R-:W-:-:S03]  /*2c190*/  SHF.R.U32.HI R3, RZ, UR4, R2 ;  /* 0x00000004ff037c19 */ /* 0x000fc60008011602 */
[----:B------:R-:W-:Y:S01]  /*2c1a0*/  IMAD.MOV.U32 R2, RZ, RZ, R14 ;  /* 0x000000ffff027224 */ /* 0x000fe200078e000e */
[----:B------:R-:W-:Y:S06]  /*2c1b0*/  @!P0 BRA `(.L_x_816) ;  /* 0x0000000000288947 */ /* 0x000fec0003800000 */
[----:B------:R-:W-:Y:S02]  /*2c1c0*/  ULDC UR4, c[0x0][0x64c] ;  /* 0x0001930000047ab9 */ /* 0x000fe40000000800 */
[----:B------:R-:W-:-:S04]  /*2c1d0*/  IADD3 R2, P0, R14, UR4, RZ ;  /* 0x000000040e027c10 */ /* 0x000fc8000ff1e0ff */
[----:B------:R-:W-:-:S05]  /*2c1e0*/  IADD3.X R15, RZ, R3, RZ, P0, !PT ;  /* 0x00000003ff0f7210 */ /* 0x000fca00007fe4ff */
[----:B------:R-:W-:-:S04]  /*2c1f0*/  IMAD.WIDE.U32 R4, R15, UR6, RZ ;  /* 0x000000060f047c25 */ /* 0x000fc8000f8e00ff */
[----:B------:R-:W-:-:S04]  /*2c200*/  IMAD.WIDE.U32 R4, P0, R2, UR7, R4 ;  /* 0x0000000702047c25 */ /* 0x000fc8000f800004 */
[----:B------:R-:W-:-:S04]  /*2c210*/  IMAD.WIDE.U32 R2, R2, UR6, RZ ;  /* 0x0000000602027c25 */ /* 0x000fc8000f8e00ff */
[----:B------:R-:W-:Y:S01]  /*2c220*/  IMAD.MOV.U32 R2, RZ, RZ, R5 ;  /* 0x000000ffff027224 */ /* 0x000fe200078e0005 */
[----:B------:R-:W-:Y:S01]  /*2c230*/  IADD3 RZ, P1, R3, R4, RZ ;  /* 0x0000000403ff7210 */ /* 0x000fe20007f3e0ff */
[----:B------:R-:W-:-:S04]  /*2c240*/  IMAD.X R3, RZ, RZ, RZ, P0 ;  /* 0x000000ffff037224 */ /* 0x000fc800000e06ff */
[----:B------:R-:W-:-:S08]  /*2c250*/  IMAD.WIDE.U32.X R2, R15, UR7, R2, P1 ;  /* 0x000000070f027c25 */ /* 0x000fd000088e0402 */
.L_x_816:
[----:B------:R-:W-:Y:S01]  /*2c260*/  ULDC UR4, c[0x0][0x648] ;  /* 0x0001920000047ab9 */ /* 0x000fe20000000800 */
[----:B------:R-:W-:Y:S02]  /*2c270*/  LOP3.LUT R13, R13, UR17, RZ, 0xc0, !PT ;  /* 0x000000110d0d7c12 */ /* 0x000fe4000f8ec0ff */
[----:B------:R-:W-:Y:S01]  /*2c280*/  SHF.R.U64 R2, R2, UR4, R3 ;  /* 0x0000000402027c19 */ /* 0x000fe20008001203 */
[----:B------:R-:W-:-:S04]  /*2c290*/  ULDC UR4, c[0x0][0x638] ;  /* 0x00018e0000047ab9 */ /* 0x000fc80000000800 */
[----:B------:R-:W-:Y:S02]  /*2c2a0*/  IMAD.MOV R3, RZ, RZ, -R2 ;  /* 0x000000ffff037224 */ /* 0x000fe400078e0a02 */
[----:B------:R-:W-:Y:S02]  /*2c2b0*/  IMAD R4, R2, UR18, R13 ;  /* 0x0000001202047c24 */ /* 0x000fe4000f8e020d */
[----:B------:R-:W-:Y:S01]  /*2c2c0*/  IMAD R14, R3, UR4, R14 ;  /* 0x00000004030e7c24 */ /* 0x000fe2000f8e020e */
[----:B------:R-:W-:Y:S01]  /*2c2d0*/  ULDC UR4, c[0x0][0x610] ;  /* 0x0001840000047ab9 */ /* 0x000fe20000000800 */
[----:B------:R-:W-:Y:S01]  /*2c2e0*/  LOP3.LUT R3, R12, UR16, RZ, 0xc0, !PT ;  /* 0x000000100c037c12 */ /* 0x000fe2000f8ec0ff */
[----:B------:R-:W-:Y:S01]  /*2c2f0*/  IMAD R9, R4, UR4, R9 ;  /* 0x0000000404097c24 */ /* 0x000fe2000f8e0209 */
[----:B------:R-:W-:Y:S01]  /*2c300*/  ULDC UR4, c[0x0][0x600] ;  /* 0x0001800000047ab9 */ /* 0x000fe20000000800 */
[----:B------:R-:W-:Y:S02]  /*2c310*/  IMAD.MOV.U32 R2, RZ, RZ, 0x1 ;  /* 0x00000001ff027424 */ /* 0x000fe400078e00ff */
[----:B------:R-:W-:-:S05]  /*2c320*/  IMAD R14, R14, UR4, R3 ;  /* 0x000000040e0e7c24 */ /* 0x000fca000f8e0203 */
[----:B------:R-:W-:Y:S02]  /*2c330*/  SEL R5, R14, R9, !P2 ;  /* 0x000000090e057207 */ /* 0x000fe40005000000 */
[----:B------:R-:W-:-:S07]  /*2c340*/  SEL R3, R9, R14, !P2 ;  /* 0x0000000e09037207 */ /* 0x000fce0005000000 */
.L_x_814:
[----:B------:R-:W-:Y:S05]  /*2c350*/  BSYNC B1 ;  /* 0x0000000000017941 */ /* 0x000fea0003800000 */
.L_x_813:
[----:B------:R-:W-:-:S13]  /*2c360*/  LOP3.LUT P0, RZ, R2, 0xff, RZ, 0xc0, !PT ;  /* 0x000000ff02ff7812 */ /* 0x000fda000780c0ff */
[----:B------:R-:W-:Y:S05]  /*2c370*/  @P0 BRA `(.L_x_817) ;  /* 0xfffffff400240947 */ /* 0x000fea000383ffff */
[----:B------:R-:W-:Y:S05]  /*2c380*/  BSYNC B0 ;  /* 0x0000000000007941 */ /* 0x000fea0003800000 */
.L_x_806:
[----:B------:R-:W-:-:S03]  /*2c390*/  UMOV UR4, 0xffffffff ;  /* 0xffffffff00047882 */ /* 0x000fc60000000000 */
[----:B------:R-:W-:Y:S05]  /*2c3a0*/  BRA.DIV UR4, `(.L_x_818) ;  /* 0x0000000204f47947 */ /* 0x000fea000b800000 */
[----:B------:R-:W-:-:S13]  /*2c3b0*/  ELECT P6, URZ, PT ;  /* 0x00000000003f782f */ /* 0x000fda00038c0000 */
.L_x_831:
[----:B------:R-:W-:Y:S04]  /*2c3c0*/  BSSY B0, `(.L_x_819) ;  /* 0x0000023000007945 */ /* 0x000fe80003800000 */
[----:B------:R-:W-:Y:S05]  /*2c3d0*/  @!P6 BRA `(.L_x_820) ;  /* 0x000000000084e947 */ /* 0x000fea0003800000 */
[----:B------:R-:W2:Y:S02]  /*2c3e0*/  LDL.LU R0, [R1+0x304] ;  /* 0x0003040001007983 */ /* 0x000ea40000300800 */
[----:B--2---:R-:W-:-:S04]  /*2c3f0*/  LOP3.LUT R0, R0, 0x2, RZ, 0xfc, !PT ;  /* 0x0000000200007812 */ /* 0x004fc800078efcff */
[----:B------:R-:W-:-:S13]  /*2c400*/  ISETP.NE.AND P0, PT, R0, 0x3, PT ;  /* 0x000000030000780c */ /* 0x000fda0003f05270 */
[----:B------:R-:W-:Y:S05]  /*2c410*/  @!P0 BRA `(.L_x_821) ;  /* 0x0000000000048947 */ /* 0x000fea0003800000 */
[----:B------:R-:W-:Y:S01]  /*2c420*/  BPT.TRAP 0x1 ;  /* 0x000000040000795c */ /* 0x000fe20000300000 */
.L_x_821:
[----:B------:R-:W0:Y:S01]  /*2c430*/  S2R R3, SR_CgaCtaId ;  /* 0x0000000000037919 */ /* 0x000e220000008800 */
[----:B------:R-:W-:-:S04]  /*2c440*/  MOV R0, 0x400 ;  /* 0x0000040000007802 */ /* 0x000fc80000000f00 */
[----:B0-----:R-:W-:Y:S02]  /*2c450*/  LEA R3, R3, R0, 0x18 ;  /* 0x0000000003037211 */ /* 0x001fe400078ec0ff */
[----:B------:R-:W-:-:S03]  /*2c460*/  SHF.L.U32 R0, R7, 0x1f, RZ ;  /* 0x0000001f07007819 */ /* 0x000fc600000006ff */
[----:B------:R-:W-:-:S04]  /*2c470*/  VIADD R3, R3, 0x18 ;  /* 0x0000001803037836 */ /* 0x000fc80000000000 */
[----:B------:R-:W-:-:S04]  /*2c480*/  IMAD R5, R8, 0x8, R3 ;  /* 0x0000000808057824 */ /* 0x000fc800078e0203 */
[----:B------:R-:W0:Y:S02]  /*2c490*/  SYNCS.PHASECHK.TRANS64.TRYWAIT P0, [R5+URZ], R0 ;  /* 0x00000000050075a7 */ /* 0x000e24000800017f */
[----:B0-----:R-:W-:Y:S05]  /*2c4a0*/  @!P0 BRA `(.L_x_822) ;  /* 0x0000000000d48947 */ /* 0x001fea0003800000 */
.L_x_832:
[----:B------:R-:W-:-:S04]  /*2c4b0*/  IADD3 R8, R8, 0x1, RZ ;  /* 0x0000000108087810 */ /* 0x000fc80007ffe0ff */
[----:B------:R-:W-:-:S04]  /*2c4c0*/  ISETP.NE.AND P0, PT, R8, 0x3, PT ;  /* 0x000000030800780c */ /* 0x000fc80003f05270 */
[----:B0-----:R-:W-:Y:S02]  /*2c4d0*/  SEL R0, RZ, 0x1, P0 ;  /* 0x00000001ff007807 */ /* 0x001fe40000000000 */
[----:B------:R-:W-:Y:S02]  /*2c4e0*/  SEL R8, R8, RZ, P0 ;  /* 0x000000ff08087207 */ /* 0x000fe40000000000 */
[----:B------:R-:W-:-:S03]  /*2c4f0*/  LOP3.LUT R7, R7, R0, RZ, 0x3c, !PT ;  /* 0x0000000007077212 */ /* 0x000fc600078e3cff */
[----:B------:R-:W-:Y:S01]  /*2c500*/  IMAD R5, R8, 0x8, R3 ;  /* 0x0000000808057824 */ /* 0x000fe200078e0203 */
[----:B------:R-:W-:-:S04]  /*2c510*/  SHF.L.U32 R0, R7, 0x1f, RZ ;  /* 0x0000001f07007819 */ /* 0x000fc800000006ff */
[----:B------:R-:W0:Y:S02]  /*2c520*/  SYNCS.PHASECHK.TRANS64.TRYWAIT P0, [R5+URZ], R0 ;  /* 0x00000000050075a7 */ /* 0x000e24000800017f */
[----:B0-----:R-:W-:Y:S05]  /*2c530*/  @!P0 BRA `(.L_x_823) ;  /* 0x0000000000c48947 */ /* 0x001fea0003800000 */
.L_x_833:
[----:B0-----:R-:W-:-:S05]  /*2c540*/  VIADD R0, R8, 0x1 ;  /* 0x0000000108007836 */ /* 0x001fca0000000000 */
[----:B------:R-:W-:-:S04]  /*2c550*/  ISETP.NE.AND P0, PT, R0, 0x3, PT ;  /* 0x000000030000780c */ /* 0x000fc80003f05270 */
[----:B------:R-:W-:Y:S02]  /*2c560*/  SEL R2, RZ, 0x1, P0 ;  /* 0x00000001ff027807 */ /* 0x000fe40000000000 */
[----:B------:R-:W-:Y:S02]  /*2c570*/  SEL R0, R0, RZ, P0 ;  /* 0x000000ff00007207 */ /* 0x000fe40000000000 */
[----:B------:R-:W-:-:S03]  /*2c580*/  LOP3.LUT R2, R7, R2, RZ, 0x3c, !PT ;  /* 0x0000000207027212 */ /* 0x000fc600078e3cff */
[----:B------:R-:W-:Y:S01]  /*2c590*/  IMAD R3, R0, 0x8, R3 ;  /* 0x0000000800037824 */ /* 0x000fe200078e0203 */
[----:B------:R-:W-:-:S07]  /*2c5a0*/  SHF.L.U32 R0, R2, 0x1f, RZ ;  /* 0x0000001f02007819 */ /* 0x000fce00000006ff */
.L_x_824:
[----:B0-----:R0:W1:Y:S02]  /*2c5b0*/  SYNCS.PHASECHK.TRANS64.TRYWAIT P0, [R3+URZ], R0 ;  /* 0x00000000030075a7 */ /* 0x001064000800017f */
[----:B-1----:R-:W-:Y:S05]  /*2c5c0*/  @!P0 NANOSLEEP.SYNCS 0x989680 ;  /* 0x009896800000895d */ /* 0x002fea0003900000 */
[----:B------:R-:W1:Y:S02]  /*2c5d0*/  @!P0 SYNCS.PHASECHK.TRANS64 P0, [R3+URZ], R0 ;  /* 0x00000000030085a7 */ /* 0x000e64000800007f */
[----:B-1----:R-:W-:Y:S05]  /*2c5e0*/  @!P0 BRA `(.L_x_824) ;  /* 0xfffffffc00f08947 */ /* 0x002fea000383ffff */
.L_x_820:
[----:B------:R-:W-:Y:S05]  /*2c5f0*/  BSYNC B0 ;  /* 0x0000000000007941 */ /* 0x000fea0003800000 */
.L_x_819:
[----:B------:R-:W-:Y:S05]  /*2c600*/  EXIT ;  /* 0x000000000000794d */ /* 0x000fea0003800000 */
.L_x_21:
[----:B-1----:R1:W2:Y:S02]  /*2c610*/  SYNCS.PHASECHK.TRANS64.TRYWAIT P1, [R4+URZ], R3 ;  /* 0x00000003040075a7 */ /* 0x0022a4000802017f */
[----:B--2---:R-:W-:Y:S05]  /*2c620*/  @!P1 NANOSLEEP.SYNCS 0x989680 ;  /* 0x009896800000995d */ /* 0x004fea0003900000 */
[----:B------:R-:W2:Y:S02]  /*2c630*/  @!P1 SYNCS.PHASECHK.TRANS64 P1, [R4+URZ], R3 ;  /* 0x00000003040095a7 */ /* 0x000ea4000802007f */
[----:B--2---:R-:W-:Y:S05]  /*2c640*/  @!P1 BRA `(.L_x_21) ;  /* 0xfffffffc00f09947 */ /* 0x004fea000383ffff */
[----:B------:R-:W-:Y:S05]  /*2c650*/  BRA `(.L_x_20) ;  /* 0xfffffd4c00d87947 */ /* 0x000fea000383ffff */
.L_x_26:
[----:B--2---:R2:W3:Y:S02]  /*2c660*/  SYNCS.PHASECHK.TRANS64.TRYWAIT P1, [R6+URZ], R7 ;  /* 0x00000007060075a7 */ /* 0x0044e4000802017f */
[----:B---3--:R-:W-:Y:S05]  /*2c670*/  @!P1 NANOSLEEP.SYNCS 0x989680 ;  /* 0x009896800000995d */ /* 0x008fea0003900000 */
[----:B------:R-:W3:Y:S02]  /*2c680*/  @!P1 SYNCS.PHASECHK.TRANS64 P1, [R6+URZ], R7 ;  /* 0x00000007060095a7 */ /* 0x000ee4000802007f */
[----:B---3--:R-:W-:Y:S05]  /*2c690*/  @!P1 BRA `(.L_x_26) ;  /* 0xfffffffc00f09947 */ /* 0x008fea000383ffff */
[----:B------:R-:W-:Y:S05]  /*2c6a0*/  BRA `(.L_x_25) ;  /* 0xfffffdc400947947 */ /* 0x000fea000383ffff */
.L_x_807:
[----:B------:R-:W-:Y:S01]  /*2c6b0*/  BSSY B1, `(.L_x_825) ;  /* 0x0000006000017945 */ /* 0x000fe20003800000 */
[----:B------:R-:W-:-:S07]  /*2c6c0*/  IMAD.MOV.U32 R15, RZ, RZ, -0x1 ;  /* 0xffffffffff0f7424 */ /* 0x000fce00078e00ff */
[----:B------:R-:W-:Y:S05]  /*2c6d0*/  WARPSYNC.COLLECTIVE R15, `(.L_x_826) ;  /* 0x000000000f0c7348 */ /* 0x000fea0003c00000 */
[----:B------:R-:W-:Y:S02]  /*2c6e0*/  ELECT P6, UR62, PT ;  /* 0x00000000003e782f */ /* 0x000fe400038c0000 */
[----:B------:R-:W-:Y:S01]  /*2c6f0*/  MOV R14, UR62 ;  /* 0x0000003e000e7c02 */ /* 0x000fe20008000f00 */
[----:B------:R-:W-:Y:S10]  /*2c700*/  ENDCOLLECTIVE ;  /* 0x000000000000791b */ /* 0x000ff40003800000 */
.L_x_826:
[----:B------:R-:W-:Y:S05]  /*2c710*/  BSYNC B1 ;  /* 0x0000000000017941 */ /* 0x000fea0003800000 */
.L_x_825:
[----:B------:R-:W-:Y:S05]  /*2c720*/  BRA `(.L_x_827) ;  /* 0xfffffff000447947 */ /* 0x000fea000383ffff */
.L_x_810:
[----:B0-----:R0:W1:Y:S02]  /*2c730*/  SYNCS.PHASECHK.TRANS64.TRYWAIT P0, [R15+URZ+0x18], R2 ;  /* 0x000018020f0075a7 */ /* 0x001064000800017f */
[----:B-1----:R-:W-:Y:S05]  /*2c740*/  @!P0 NANOSLEEP.SYNCS 0x989680 ;  /* 0x009896800000895d */ /* 0x002fea0003900000 */
[----:B------:R-:W1:Y:S02]  /*2c750*/  @!P0 SYNCS.PHASECHK.TRANS64 P0, [R15+URZ+0x18], R2 ;  /* 0x000018020f0085a7 */ /* 0x000e64000800007f */
[----:B-1----:R-:W-:Y:S05]  /*2c760*/  @!P0 BRA `(.L_x_810) ;  /* 0xfffffffc00f08947 */ /* 0x002fea000383ffff */
[----:B------:R-:W-:Y:S05]  /*2c770*/  BRA `(.L_x_828) ;  /* 0xfffffff000787947 */ /* 0x000fea000383ffff */
.L_x_818:
[----:B------:R-:W-:Y:S01]  /*2c780*/  BSSY B0, `(.L_x_829) ;  /* 0x0000006000007945 */ /* 0x000fe20003800000 */
[----:B------:R-:W-:-:S07]  /*2c790*/  IMAD.MOV.U32 R15, RZ, RZ, -0x1 ;  /* 0xffffffffff0f7424 */ /* 0x000fce00078e00ff */
[----:B------:R-:W-:Y:S05]  /*2c7a0*/  WARPSYNC.COLLECTIVE R15, `(.L_x_830) ;  /* 0x000000000f0c7348 */ /* 0x000fea0003c00000 */
[----:B------:R-:W-:Y:S02]  /*2c7b0*/  ELECT P6, UR62, PT ;  /* 0x00000000003e782f */ /* 0x000fe400038c0000 */
[----:B------:R-:W-:Y:S01]  /*2c7c0*/  MOV R14, UR62 ;  /* 0x0000003e000e7c02 */ /* 0x000fe20008000f00 */
[----:B------:R-:W-:Y:S10]  /*2c7d0*/  ENDCOLLECTIVE ;  /* 0x000000000000791b */ /* 0x000ff40003800000 */
.L_x_830:
[----:B------:R-:W-:Y:S05]  /*2c7e0*/  BSYNC B0 ;  /* 0x0000000000007941 */ /* 0x000fea0003800000 */
.L_x_829:
[----:B------:R-:W-:Y:S05]  /*2c7f0*/  BRA `(.L_x_831) ;  /* 0xfffffff800f07947 */ /* 0x000fea000383ffff */
.L_x_822:
[----:B0-----:R0:W1:Y:S02]  /*2c800*/  SYNCS.PHASECHK.TRANS64.TRYWAIT P0, [R5+URZ], R0 ;  /* 0x00000000050075a7 */ /* 0x001064000800017f */
[----:B-1----:R-:W-:Y:S05]  /*2c810*/  @!P0 NANOSLEEP.SYNCS 0x989680 ;  /* 0x009896800000895d */ /* 0x002fea0003900000 */
[----:B------:R-:W1:Y:S02]  /*2c820*/  @!P0 SYNCS.PHASECHK.TRANS64 P0, [R5+URZ], R0 ;  /* 0x00000000050085a7 */ /* 0x000e64000800007f */
[----:B-1----:R-:W-:Y:S05]  /*2c830*/  @!P0 BRA `(.L_x_822) ;  /* 0xfffffffc00f08947 */ /* 0x002fea000383ffff */
[----:B------:R-:W-:Y:S05]  /*2c840*/  BRA `(.L_x_832) ;  /* 0xfffffffc00187947 */ /* 0x000fea000383ffff */
.L_x_823:
[----:B0-----:R0:W1:Y:S02]  /*2c850*/  SYNCS.PHASECHK.TRANS64.TRYWAIT P0, [R5+URZ], R0 ;  /* 0x00000000050075a7 */ /* 0x001064000800017f */
[----:B-1----:R-:W-:Y:S05]  /*2c860*/  @!P0 NANOSLEEP.SYNCS 0x989680 ;  /* 0x009896800000895d */ /* 0x002fea0003900000 */
[----:B------:R-:W1:Y:S02]  /*2c870*/  @!P0 SYNCS.PHASECHK.TRANS64 P0, [R5+URZ], R0 ;  /* 0x00000000050085a7 */ /* 0x000e64000800007f */
[----:B-1----:R-:W-:Y:S05]  /*2c880*/  @!P0 BRA `(.L_x_823) ;  /* 0xfffffffc00f08947 */ /* 0x002fea000383ffff */
[----:B------:R-:W-:Y:S05]  /*2c890*/  BRA `(.L_x_833) ;  /* 0xfffffffc00287947 */ /* 0x000fea000383ffff */
.L_x_834:
[----:B------:R-:W-:-:S00]  /*2c8a0*/  BRA `(.L_x_834) ;  /* 0xfffffffc00fc7947 */ /* 0x000fc0000383ffff */
[----:B------:R-:W-:-:S00]  /*2c8b0*/  NOP ;  /* 0x0000000000007918 */ /* 0x000fc00000000000 */
        /* <DEDUP_REMOVED lines=12> */
.L_x_835:


//--------------------- .nv.global.init           --------------------------
	.section	.nv.global.init,"aw",@progbits
.nv.global.init:
	.type		$str$22,@object
	.size		$str$22,($str$23 - $str$22)
$str$22:
        /*0000*/ 	.byte	0x6b, 0x5f, 0x74, 0x69, 0x6c, 0x65, 0x5f, 0x63, 0x6f, 0x75, 0x6e, 0x74, 0x20, 0x3e, 0x3d, 0x20
        /*0010*/ 	.byte	0x31, 0x00
	.type		$str$23,@object
	.size		$str$23,(__unnamed_1 - $str$23)
$str$23:
        /*0012*/ 	.byte	0x2f, 0x74, 0x6d, 0x70, 0x2f, 0x63, 0x75, 0x74, 0x6c, 0x61, 0x73, 0x73, 0x5f, 0x73, 0x77, 0x65
        /*0022*/ 	.byte	0x65, 0x70, 0x5f, 0x73, 0x72, 0x63, 0x2f, 0x69, 0x6e, 0x63, 0x6c, 0x75, 0x64, 0x65, 0x2f, 0x63
        /*0032*/ 	.byte	0x75, 0x74, 0x6c, 0x61, 0x73, 0x73, 0x2f, 0x67, 0x65, 0x6d, 0x6d, 0x2f, 0x63, 0x6f, 0x6c, 0x6c
        /*0042*/ 	.byte	0x65, 0x63, 0x74, 0x69, 0x76, 0x65, 0x2f, 0x73, 0x6d, 0x39, 0x30, 0x5f, 0x6d, 0x6d, 0x61, 0x5f
        /*0052*/ 	.byte	0x74, 0x6d, 0x61, 0x5f, 0x67, 0x6d, 0x6d, 0x61, 0x5f, 0x73, 0x73, 0x5f, 0x77, 0x61, 0x72, 0x70
        /*0062*/ 	.byte	0x73, 0x70, 0x65, 0x63, 0x69, 0x61, 0x6c, 0x69, 0x7a, 0x65, 0x64, 0x2e, 0x68, 0x70, 0x70, 0x00
	.type		__unnamed_1,@object
	.size		__unnamed_1,(.L_0 - __unnamed_1)
__unnamed_1:
        /* <DEDUP_REMOVED lines=181> */
        /*0bc2*/ 	.byte	0x64, 0x65, 0x6e, 0x74, 0x69, 0x74, 0x79, 0x5d, 0x00
.L_0:


//--------------------- .nv.shared._ZN7cutlass13device_kernelINS_4gemm6kernel13GemmUniversalIN4cute5tupleIJiiiiEEENS1_10collective13CollectiveMmaINS1_34MainloopSm90TmaGmmaWarpSpecializedILi3ENS5_IJNS4_1CILi2EEENSA_ILi1EEESC_EEENS1_35KernelTmaWarpSpecializedCooperativeEEENS5_IJNSA_ILi192EEENSA_ILi384EEENSA_ILi64EEEEEENS_6half_tENS5_IJlSC_lEEESK_SL_NS4_8TiledMMAINS4_8MMA_AtomIJNS4_4SM904GMMA26MMA_64x192x16_F32F16F16_SSILNSP_5MajorE0ELSR_0ELNSP_7ScaleInE1ELSS_1EEEEEENS4_6LayoutISD_NS5_IJSC_NSA_ILi0EEESW_EEEEENS5_IJNS4_10UnderscoreESZ_SZ_EEEEENS4_13SM90_TMA_LOADENS4_14ComposedLayoutINS4_7SwizzleILi3ELi4ELi3EEENS4_18smem_ptr_flag_bitsILi16EEENSV_INS5_IJNSA_ILi8EEESI_EEENS5_IJSI_SC_EEEEEEEvNS4_8identityENS4_23SM90_TMA_LOAD_MULTICASTES1C_vS1D_EENS_8epilogue10collective6detail29Sm90TmaWarpSpecializedAdapterINS1H_15DefaultEpilogueISK_SL_SL_NS1G_6thread17LinearCombinationISK_Li1EffLNS1L_9ScaleType4KindE0ELNS_15FloatRoundStyleE2ESK_EENS1_15EpilogueDefaultEEEEEvvEEEEvNT_6ParamsE --------------------------
	.section	.nv.shared._ZN7cutlass13device_kernelINS_4gemm6kernel13GemmUniversalIN4cute5tupleIJiiiiEEENS1_10collective13CollectiveMmaINS1_34MainloopSm90TmaGmmaWarpSpecializedILi3ENS5_IJNS4_1CILi2EEENSA_ILi1EEESC_EEENS1_35KernelTmaWarpSpecializedCooperativeEEENS5_IJNSA_ILi192EEENSA_ILi384EEENSA_ILi64EEEEEENS_6half_tENS5_IJlSC_lEEESK_SL_NS4_8TiledMMAINS4_8MMA_AtomIJNS4_4SM904GMMA26MMA_64x192x16_F32F16F16_SSILNSP_5MajorE0ELSR_0ELNSP_7ScaleInE1ELSS_1EEEEEENS4_6LayoutISD_NS5_IJSC_NSA_ILi0EEESW_EEEEENS5_IJNS4_10UnderscoreESZ_SZ_EEEEENS4_13SM90_TMA_LOADENS4_14ComposedLayoutINS4_7SwizzleILi3ELi4ELi3EEENS4_18smem_ptr_flag_bitsILi16EEENSV_INS5_IJNSA_ILi8EEESI_EEENS5_IJSI_SC_EEEEEEEvNS4_8identityENS4_23SM90_TMA_LOAD_MULTICASTES1C_vS1D_EENS_8epilogue10collective6detail29Sm90TmaWarpSpecializedAdapterINS1H_15DefaultEpilogueISK_SL_SL_NS1G_6thread17LinearCombinationISK_Li1EffLNS1L_9ScaleType4KindE0ELNS_15FloatRoundStyleE2ESK_EENS1_15EpilogueDefaultEEEEEvvEEEEvNT_6ParamsE,"aw",@nobits
	.sectionflags	@""
	.align	16
	.zero		1024


//--------------------- .nv.shared.reserved.0     --------------------------
	.section	.nv.shared.reserved.0,"aw",@nobits
	.weak		__nv_reservedSMEM_offset_0_alias
	.size		__nv_reservedSMEM_offset_0_alias, 0, 0
	.other		__nv_reservedSMEM_offset_0_alias,@"STO_CUDA_RESERVED_SHARED STV_DEFAULT"
__nv_reservedSMEM_offset_0_alias:
	.zero		0


//--------------------- .nv.global                --------------------------
	.section	.nv.global,"aw",@nobits
.nv.global:
	.type		_ZN39_INTERNAL_4e4ff8f4_4_k_cu_868cca83_57774cute1_E,@object
	.size		_ZN39_INTERNAL_4e4ff8f4_4_k_cu_868cca83_57774cute1_E,(_ZN39_INTERNAL_4e4ff8f4_4_k_cu_868cca83_57774cuda3std3__45__cpo6cbeginE - _ZN39_INTERNAL_4e4ff8f4_4_k_cu_868cca83_57774cute1_E)
_ZN39_INTERNAL_4e4ff8f4_4_k_cu_868cca83_57774cute1_E:
	.zero		1
	.type		_ZN39_INTERNAL_4e4ff8f4_4_k_cu_868cca83_57774cuda3std3__45__cpo6cbeginE,@object
	.size		_ZN39_INTERNAL_4e4ff8f4_4_k_cu_868cca83_57774cuda3std3__45__cpo6cbeginE,(_ZN39_INTERNAL_4e4ff8f4_4_k_cu_868cca83_57774cuda3std3__48in_placeE - _ZN39_INTERNAL_4e4ff8f4_4_k_cu_868cca83_57774cuda3std3__45__cpo6cbeginE)
_ZN39_INTERNAL_4e4ff8f4_4_k_cu_868cca83_57774cuda3std3__45__cpo6cbeginE:
	.zero		1
	.type		_ZN39_INTERNAL_4e4ff8f4_4_k_cu_868cca83_57774cuda3std3__48in_placeE,@object
	.size		_ZN39_INTERNAL_4e4ff8f4_4_k_cu_868cca83_57774cuda3std3__48in_placeE,(_ZN39_INTERNAL_4e4ff8f4_4_k_cu_868cca83_57774cuda3std6ranges3__45__cpo9iter_moveE - _ZN39_INTERNAL_4e4ff8f4_4_k_cu_868cca83_57774cuda3std3__48in_placeE)
_ZN39_INTERNAL_4e4ff8f4_4_k_cu_868cca83_57774cuda3std3__48in_placeE:
	.zero		1
	.type		_ZN39_INTERNAL_4e4ff8f4_4_k_cu_868cca83_57774cuda3std6ranges3__45__cpo9iter_moveE,@object
	.size		_ZN39_INTERNAL_4e4ff8f4_4_k_cu_868cca83_57774cuda3std6ranges3__45__cpo9iter_moveE,(_ZN39_INTERNAL_4e4ff8f4_4_k_cu_868cca83_57774cuda3std3__45__cpo5beginE - _ZN39_INTERNAL_4e4ff8f4_4_k_cu_868cca83_57774cuda3std6ranges3__45__cpo9iter_moveE)
_ZN39_INTERNAL_4e4ff8f4_4_k_cu_868cca83_57774cuda3std6ranges3__45__cpo9iter_moveE:
	.zero		1
	.type		_ZN39_INTERNAL_4e4ff8f4_4_k_cu_868cca83_57774cuda3std3__45__cpo5beginE,@object
	.size		_ZN39_INTERNAL_4e4ff8f4_4_k_cu_868cca83_57774cuda3std3__45__cpo5beginE,(_ZN39_INTERNAL_4e4ff8f4_4_k_cu_868cca83_57774cuda3std3__441_GLOBAL__N__4e4ff8f4_4_k_cu_868cca83_57776ignoreE - _ZN39_INTERNAL_4e4ff8f4_4_k_cu_868cca83_57774cuda3std3__45__cpo5beginE)
_ZN39_INTERNAL_4e4ff8f4_4_k_cu_868cca83_57774cuda3std3__45__cpo5beginE:
	.zero		1
	.type		_ZN39_INTERNAL_4e4ff8f4_4_k_cu_868cca83_57774cuda3std3__441_GLOBAL__N__4e4ff8f4_4_k_cu_868cca83_57776ignoreE,@object
	.size		_ZN39_INTERNAL_4e4ff8f4_4_k_cu_868cca83_57774cuda3std3__441_GLOBAL__N__4e4ff8f4_4_k_cu_868cca83_57776ignoreE,(_ZN39_INTERNAL_4e4ff8f4_4_k_cu_868cca83_57774cute7productE - _ZN39_INTERNAL_4e4ff8f4_4_k_cu_868cca83_57774cuda3std3__441_GLOBAL__N__4e4ff8f4_4_k_cu_868cca83_57776ignoreE)
_ZN39_INTERNAL_4e4ff8f4_4_k_cu_868cca83_57774cuda3std3__441_GLOBAL__N__4e4ff8f4_4_k_cu_868cca83_57776ignoreE:
	.zero		1
	.type		_ZN39_INTERNAL_4e4ff8f4_4_k_cu_868cca83_57774cute7productE,@object
	.size		_ZN39_INTERNAL_4e4ff8f4_4_k_cu_868cca83_57774cute7productE,(_ZN39_INTERNAL_4e4ff8f4_4_k_cu_868cca83_57774cuda3std3__45__cpo3endE - _ZN39_INTERNAL_4e4ff8f4_4_k_cu_868cca83_57774cute7productE)
_ZN39_INTERNAL_4e4ff8f4_4_k_cu_868cca83_57774cute7productE:
	.zero		1
	.type		_ZN39_INTERNAL_4e4ff8f4_4_k_cu_868cca83_57774cuda3std3__45__cpo3endE,@object
	.size		_ZN39_INTERNAL_4e4ff8f4_4_k_cu_868cca83_57774cuda3std3__45__cpo3endE,(_ZN39_INTERNAL_4e4ff8f4_4_k_cu_868cca83_57774cuda3std3__419piecewise_constructE - _ZN39_INTERNAL_4e4ff8f4_4_k_cu_868cca83_57774cuda3std3__45__cpo3endE)
_ZN39_INTERNAL_4e4ff8f4_4_k_cu_868cca83_57774cuda3std3__45__cpo3endE:
	.zero		1
	.type		_ZN39_INTERNAL_4e4ff8f4_4_k_cu_868cca83_57774cuda3std3__419piecewise_constructE,@object
	.size		_ZN39_INTERNAL_4e4ff8f4_4_k_cu_868cca83_57774cuda3std3__419piecewise_constructE,(_ZN39_INTERNAL_4e4ff8f4_4_k_cu_868cca83_57774cuda3std3__45__cpo4cendE - _ZN39_INTERNAL_4e4ff8f4_4_k_cu_868cca83_57774cuda3std3__419piecewise_constructE)
_ZN39_INTERNAL_4e4ff8f4_4_k_cu_868cca83_57774cuda3std3__419piecewise_constructE:
	.zero		1
	.type		_ZN39_INTERNAL_4e4ff8f4_4_k_cu_868cca83_57774cuda3std3__45__cpo4cendE,@object
	.size		_ZN39_INTERNAL_4e4ff8f4_4_k_cu_868cca83_57774cuda3std3__45__cpo4cendE,(_ZN39_INTERNAL_4e4ff8f4_4_k_cu_868cca83_57774cuda3std6ranges3__45__cpo4swapE - _ZN39_INTERNAL_4e4ff8f4_4_k_cu_868cca83_57774cuda3std3__45__cpo4cendE)
_ZN39_INTERNAL_4e4ff8f4_4_k_cu_868cca83_57774cuda3std3__45__cpo4cendE:
	.zero		1
	.type		_ZN39_INTERNAL_4e4ff8f4_4_k_cu_868cca83_57774cuda3std6ranges3__45__cpo4swapE,@object
	.size		_ZN39_INTERNAL_4e4ff8f4_4_k_cu_868cca83_57774cuda3std6ranges3__45__cpo4swapE,(.L_8 - _ZN39_INTERNAL_4e4ff8f4_4_k_cu_868cca83_57774cuda3std6ranges3__45__cpo4swapE)
_ZN39_INTERNAL_4e4ff8f4_4_k_cu_868cca83_57774cuda3std6ranges3__45__cpo4swapE:
	.zero		1
.L_8:


//--------------------- .nv.constant0._ZN7cutlass13device_kernelINS_4gemm6kernel13GemmUniversalIN4cute5tupleIJiiiiEEENS1_10collective13CollectiveMmaINS1_34MainloopSm90TmaGmmaWarpSpecializedILi3ENS5_IJNS4_1CILi2EEENSA_ILi1EEESC_EEENS1_35KernelTmaWarpSpecializedCooperativeEEENS5_IJNSA_ILi192EEENSA_ILi384EEENSA_ILi64EEEEEENS_6half_tENS5_IJlSC_lEEESK_SL_NS4_8TiledMMAINS4_8MMA_AtomIJNS4_4SM904GMMA26MMA_64x192x16_F32F16F16_SSILNSP_5MajorE0ELSR_0ELNSP_7ScaleInE1ELSS_1EEEEEENS4_6LayoutISD_NS5_IJSC_NSA_ILi0EEESW_EEEEENS5_IJNS4_10UnderscoreESZ_SZ_EEEEENS4_13SM90_TMA_LOADENS4_14ComposedLayoutINS4_7SwizzleILi3ELi4ELi3EEENS4_18smem_ptr_flag_bitsILi16EEENSV_INS5_IJNSA_ILi8EEESI_EEENS5_IJSI_SC_EEEEEEEvNS4_8identityENS4_23SM90_TMA_LOAD_MULTICASTES1C_vS1D_EENS_8epilogue10collective6detail29Sm90TmaWarpSpecializedAdapterINS1H_15DefaultEpilogueISK_SL_SL_NS1G_6thread17LinearCombinationISK_Li1EffLNS1L_9ScaleType4KindE0ELNS_15FloatRoundStyleE2ESK_EENS1_15EpilogueDefaultEEEEEvvEEEEvNT_6ParamsE --------------------------
	.section	.nv.constant0._ZN7cutlass13device_kernelINS_4gemm6kernel13GemmUniversalIN4cute5tupleIJiiiiEEENS1_10collective13CollectiveMmaINS1_34MainloopSm90TmaGmmaWarpSpecializedILi3ENS5_IJNS4_1CILi2EEENSA_ILi1EEESC_EEENS1_35KernelTmaWarpSpecializedCooperativeEEENS5_IJNSA_ILi192EEENSA_ILi384EEENSA_ILi64EEEEEENS_6half_tENS5_IJlSC_lEEESK_SL_NS4_8TiledMMAINS4_8MMA_AtomIJNS4_4SM904GMMA26MMA_64x192x16_F32F16F16_SSILNSP_5MajorE0ELSR_0ELNSP_7ScaleInE1ELSS_1EEEEEENS4_6LayoutISD_NS5_IJSC_NSA_ILi0EEESW_EEEEENS5_IJNS4_10UnderscoreESZ_SZ_EEEEENS4_13SM90_TMA_LOADENS4_14ComposedLayoutINS4_7SwizzleILi3ELi4ELi3EEENS4_18smem_ptr_flag_bitsILi16EEENSV_INS5_IJNSA_ILi8EEESI_EEENS5_IJSI_SC_EEEEEEEvNS4_8identityENS4_23SM90_TMA_LOAD_MULTICASTES1C_vS1D_EENS_8epilogue10collective6detail29Sm90TmaWarpSpecializedAdapterINS1H_15DefaultEpilogueISK_SL_SL_NS1G_6thread17LinearCombinationISK_Li1EffLNS1L_9ScaleType4KindE0ELNS_15FloatRoundStyleE2ESK_EENS1_15EpilogueDefaultEEEEEvvEEEEvNT_6ParamsE,"a",@progbits
	.sectionflags	@""
	.align	4
.nv.constant0._ZN7cutlass13device_kernelINS_4gemm6kernel13GemmUniversalIN4cute5tupleIJiiiiEEENS1_10collective13CollectiveMmaINS1_34MainloopSm90TmaGmmaWarpSpecializedILi3ENS5_IJNS4_1CILi2EEENSA_ILi1EEESC_EEENS1_35KernelTmaWarpSpecializedCooperativeEEENS5_IJNSA_ILi192EEENSA_ILi384EEENSA_ILi64EEEEEENS_6half_tENS5_IJlSC_lEEESK_SL_NS4_8TiledMMAINS4_8MMA_AtomIJNS4_4SM904GMMA26MMA_64x192x16_F32F16F16_SSILNSP_5MajorE0ELSR_0ELNSP_7ScaleInE1ELSS_1EEEEEENS4_6LayoutISD_NS5_IJSC_NSA_ILi0EEESW_EEEEENS5_IJNS4_10UnderscoreESZ_SZ_EEEEENS4_13SM90_TMA_LOADENS4_14ComposedLayoutINS4_7SwizzleILi3ELi4ELi3EEENS4_18smem_ptr_flag_bitsILi16EEENSV_INS5_IJNSA_ILi8EEESI_EEENS5_IJSI_SC_EEEEEEEvNS4_8identityENS4_23SM90_TMA_LOAD_MULTICASTES1C_vS1D_EENS_8epilogue10collective6detail29Sm90TmaWarpSpecializedAdapterINS1H_15DefaultEpilogueISK_SL_SL_NS1G_6thread17LinearCombinationISK_Li1EffLNS1L_9ScaleType4KindE0ELNS_15FloatRoundStyleE2ESK_EENS1_15EpilogueDefaultEEEEEvvEEEEvNT_6ParamsE:
	.zero		1664


//--------------------- SYMBOLS --------------------------

	.type		.nv.reservedSmem.offset0,@object
	.size		.nv.reservedSmem.offset0,0x4
	.type		__assertfail,@function
